//
// Generated by NVIDIA NVVM Compiler
//
// Compiler Build ID: CL-36424714
// Cuda compilation tools, release 13.0, V13.0.88
// Based on NVVM 20.0.0
//

.version 9.0
.target sm_100
.address_size 64

	// .globl	_Z8kernel_aPiS_S_iii

.visible .entry _Z8kernel_aPiS_S_iii(
	.param .u64 .ptr .align 1 _Z8kernel_aPiS_S_iii_param_0,
	.param .u64 .ptr .align 1 _Z8kernel_aPiS_S_iii_param_1,
	.param .u64 .ptr .align 1 _Z8kernel_aPiS_S_iii_param_2,
	.param .u32 _Z8kernel_aPiS_S_iii_param_3,
	.param .u32 _Z8kernel_aPiS_S_iii_param_4,
	.param .u32 _Z8kernel_aPiS_S_iii_param_5
)
{
	.reg .pred 	%p<21>;
	.reg .b32 	%r<170>;
	.reg .b64 	%rd<59>;

	ld.param.u64 	%rd7, [_Z8kernel_aPiS_S_iii_param_0];
	ld.param.u64 	%rd8, [_Z8kernel_aPiS_S_iii_param_1];
	ld.param.u64 	%rd9, [_Z8kernel_aPiS_S_iii_param_2];
	ld.param.u32 	%r70, [_Z8kernel_aPiS_S_iii_param_3];
	ld.param.u32 	%r68, [_Z8kernel_aPiS_S_iii_param_4];
	ld.param.u32 	%r69, [_Z8kernel_aPiS_S_iii_param_5];
	cvta.to.global.u64 	%rd1, %rd8;
	cvta.to.global.u64 	%rd2, %rd7;
	cvta.to.global.u64 	%rd3, %rd9;
	mov.u32 	%r71, %ntid.x;
	mov.u32 	%r72, %ctaid.x;
	mov.u32 	%r73, %tid.x;
	mad.lo.s32 	%r1, %r71, %r72, %r73;
	setp.ge.s32 	%p1, %r1, %r70;
	setp.lt.s32 	%p2, %r69, 1;
	or.pred  	%p3, %p1, %p2;
	@%p3 bra 	$L__BB0_26;
	setp.lt.s32 	%p4, %r68, 1;
	mul.lo.s32 	%r2, %r68, %r1;
	mul.lo.s32 	%r3, %r69, %r1;
	@%p4 bra 	$L__BB0_15;
	and.b32  	%r4, %r68, 7;
	and.b32  	%r5, %r68, 3;
	and.b32  	%r6, %r68, 2147483640;
	and.b32  	%r7, %r68, 1;
	neg.s32 	%r8, %r6;
	shl.b32 	%r9, %r69, 3;
	mul.lo.s32 	%r10, %r69, 3;
	shl.b32 	%r11, %r69, 2;
	mul.lo.s32 	%r12, %r69, 6;
	mul.lo.s32 	%r13, %r69, 7;
	mov.b32 	%r145, 0;
	mul.wide.u32 	%rd35, %r9, 4;
$L__BB0_3:
	setp.lt.u32 	%p13, %r68, 8;
	mov.b32 	%r160, 0;
	mov.u32 	%r165, %r160;
	@%p13 bra 	$L__BB0_6;
	add.s32 	%r153, %r69, %r145;
	shl.b32 	%r89, %r69, 1;
	add.s32 	%r152, %r89, %r145;
	add.s32 	%r151, %r10, %r145;
	add.s32 	%r150, %r11, %r145;
	mad.lo.s32 	%r149, %r69, 5, %r145;
	add.s32 	%r148, %r12, %r145;
	add.s32 	%r147, %r13, %r145;
	mul.wide.u32 	%rd18, %r145, 4;
	add.s64 	%rd58, %rd1, %rd18;
	mov.b32 	%r165, 0;
	mov.u32 	%r146, %r2;
	mov.u32 	%r154, %r8;
$L__BB0_5:
	.pragma "nounroll";
	mul.wide.s32 	%rd19, %r146, 4;
	add.s64 	%rd20, %rd2, %rd19;
	ld.global.u32 	%r90, [%rd20];
	ld.global.u32 	%r91, [%rd58];
	mad.lo.s32 	%r92, %r91, %r90, %r165;
	ld.global.u32 	%r93, [%rd20+4];
	mul.wide.u32 	%rd21, %r153, 4;
	add.s64 	%rd22, %rd1, %rd21;
	ld.global.u32 	%r94, [%rd22];
	mad.lo.s32 	%r95, %r94, %r93, %r92;
	ld.global.u32 	%r96, [%rd20+8];
	mul.wide.u32 	%rd23, %r152, 4;
	add.s64 	%rd24, %rd1, %rd23;
	ld.global.u32 	%r97, [%rd24];
	mad.lo.s32 	%r98, %r97, %r96, %r95;
	ld.global.u32 	%r99, [%rd20+12];
	mul.wide.u32 	%rd25, %r151, 4;
	add.s64 	%rd26, %rd1, %rd25;
	ld.global.u32 	%r100, [%rd26];
	mad.lo.s32 	%r101, %r100, %r99, %r98;
	ld.global.u32 	%r102, [%rd20+16];
	mul.wide.u32 	%rd27, %r150, 4;
	add.s64 	%rd28, %rd1, %rd27;
	ld.global.u32 	%r103, [%rd28];
	mad.lo.s32 	%r104, %r103, %r102, %r101;
	ld.global.u32 	%r105, [%rd20+20];
	mul.wide.u32 	%rd29, %r149, 4;
	add.s64 	%rd30, %rd1, %rd29;
	ld.global.u32 	%r106, [%rd30];
	mad.lo.s32 	%r107, %r106, %r105, %r104;
	ld.global.u32 	%r108, [%rd20+24];
	mul.wide.u32 	%rd31, %r148, 4;
	add.s64 	%rd32, %rd1, %rd31;
	ld.global.u32 	%r109, [%rd32];
	mad.lo.s32 	%r110, %r109, %r108, %r107;
	ld.global.u32 	%r111, [%rd20+28];
	mul.wide.u32 	%rd33, %r147, 4;
	add.s64 	%rd34, %rd1, %rd33;
	ld.global.u32 	%r112, [%rd34];
	mad.lo.s32 	%r165, %r112, %r111, %r110;
	add.s32 	%r154, %r154, 8;
	add.s32 	%r153, %r153, %r9;
	add.s32 	%r152, %r152, %r9;
	add.s32 	%r151, %r151, %r9;
	add.s32 	%r150, %r150, %r9;
	add.s32 	%r149, %r149, %r9;
	add.s32 	%r148, %r148, %r9;
	add.s32 	%r147, %r147, %r9;
	add.s64 	%rd58, %rd58, %rd35;
	add.s32 	%r146, %r146, 8;
	setp.ne.s32 	%p14, %r154, 0;
	mov.u32 	%r160, %r6;
	@%p14 bra 	$L__BB0_5;
$L__BB0_6:
	setp.eq.s32 	%p15, %r4, 0;
	@%p15 bra 	$L__BB0_14;
	add.s32 	%r114, %r4, -1;
	setp.lt.u32 	%p16, %r114, 3;
	@%p16 bra 	$L__BB0_9;
	add.s32 	%r115, %r160, %r2;
	mul.wide.s32 	%rd36, %r115, 4;
	add.s64 	%rd37, %rd2, %rd36;
	ld.global.u32 	%r116, [%rd37];
	mad.lo.s32 	%r117, %r160, %r69, %r145;
	mul.wide.u32 	%rd38, %r117, 4;
	add.s64 	%rd39, %rd1, %rd38;
	ld.global.u32 	%r118, [%rd39];
	mad.lo.s32 	%r119, %r118, %r116, %r165;
	ld.global.u32 	%r120, [%rd37+4];
	add.s32 	%r121, %r117, %r69;
	mul.wide.u32 	%rd40, %r121, 4;
	add.s64 	%rd41, %rd1, %rd40;
	ld.global.u32 	%r122, [%rd41];
	mad.lo.s32 	%r123, %r122, %r120, %r119;
	ld.global.u32 	%r124, [%rd37+8];
	add.s32 	%r125, %r121, %r69;
	mul.wide.u32 	%rd42, %r125, 4;
	add.s64 	%rd43, %rd1, %rd42;
	ld.global.u32 	%r126, [%rd43];
	mad.lo.s32 	%r127, %r126, %r124, %r123;
	ld.global.u32 	%r128, [%rd37+12];
	add.s32 	%r129, %r125, %r69;
	mul.wide.u32 	%rd44, %r129, 4;
	add.s64 	%rd45, %rd1, %rd44;
	ld.global.u32 	%r130, [%rd45];
	mad.lo.s32 	%r165, %r130, %r128, %r127;
	add.s32 	%r160, %r160, 4;
$L__BB0_9:
	setp.eq.s32 	%p17, %r5, 0;
	@%p17 bra 	$L__BB0_14;
	setp.eq.s32 	%p18, %r5, 1;
	@%p18 bra 	$L__BB0_12;
	add.s32 	%r132, %r160, %r2;
	mul.wide.s32 	%rd46, %r132, 4;
	add.s64 	%rd47, %rd2, %rd46;
	ld.global.u32 	%r133, [%rd47];
	mad.lo.s32 	%r134, %r160, %r69, %r145;
	mul.wide.u32 	%rd48, %r134, 4;
	add.s64 	%rd49, %rd1, %rd48;
	ld.global.u32 	%r135, [%rd49];
	mad.lo.s32 	%r136, %r135, %r133, %r165;
	ld.global.u32 	%r137, [%rd47+4];
	add.s32 	%r138, %r134, %r69;
	mul.wide.u32 	%rd50, %r138, 4;
	add.s64 	%rd51, %rd1, %rd50;
	ld.global.u32 	%r139, [%rd51];
	mad.lo.s32 	%r165, %r139, %r137, %r136;
	add.s32 	%r160, %r160, 2;
$L__BB0_12:
	setp.eq.s32 	%p19, %r7, 0;
	@%p19 bra 	$L__BB0_14;
	add.s32 	%r140, %r160, %r2;
	mul.wide.s32 	%rd52, %r140, 4;
	add.s64 	%rd53, %rd2, %rd52;
	ld.global.u32 	%r141, [%rd53];
	mad.lo.s32 	%r142, %r160, %r69, %r145;
	mul.wide.u32 	%rd54, %r142, 4;
	add.s64 	%rd55, %rd1, %rd54;
	ld.global.u32 	%r143, [%rd55];
	mad.lo.s32 	%r165, %r143, %r141, %r165;
$L__BB0_14:
	add.s32 	%r144, %r145, %r3;
	mul.wide.s32 	%rd56, %r144, 4;
	add.s64 	%rd57, %rd3, %rd56;
	st.global.u32 	[%rd57], %r165;
	add.s32 	%r145, %r145, 1;
	setp.eq.s32 	%p20, %r145, %r69;
	@%p20 bra 	$L__BB0_26;
	bra.uni 	$L__BB0_3;
$L__BB0_15:
	and.b32  	%r58, %r69, 7;
	setp.lt.u32 	%p5, %r69, 8;
	mov.b32 	%r168, 0;
	@%p5 bra 	$L__BB0_18;
	and.b32  	%r168, %r69, 2147483640;
	mov.b32 	%r166, 0;
$L__BB0_17:
	.pragma "nounroll";
	add.s32 	%r76, %r166, %r3;
	mul.wide.s32 	%rd10, %r76, 4;
	add.s64 	%rd11, %rd3, %rd10;
	mov.b32 	%r77, 0;
	st.global.u32 	[%rd11], %r77;
	st.global.u32 	[%rd11+4], %r77;
	st.global.u32 	[%rd11+8], %r77;
	st.global.u32 	[%rd11+12], %r77;
	st.global.u32 	[%rd11+16], %r77;
	st.global.u32 	[%rd11+20], %r77;
	st.global.u32 	[%rd11+24], %r77;
	st.global.u32 	[%rd11+28], %r77;
	add.s32 	%r166, %r166, 8;
	setp.ne.s32 	%p6, %r166, %r168;
	@%p6 bra 	$L__BB0_17;
$L__BB0_18:
	setp.eq.s32 	%p7, %r58, 0;
	@%p7 bra 	$L__BB0_26;
	and.b32  	%r63, %r69, 3;
	setp.lt.u32 	%p8, %r58, 4;
	@%p8 bra 	$L__BB0_21;
	add.s32 	%r78, %r168, %r3;
	mul.wide.s32 	%rd12, %r78, 4;
	add.s64 	%rd13, %rd3, %rd12;
	mov.b32 	%r79, 0;
	st.global.u32 	[%rd13], %r79;
	st.global.u32 	[%rd13+4], %r79;
	st.global.u32 	[%rd13+8], %r79;
	st.global.u32 	[%rd13+12], %r79;
	add.s32 	%r168, %r168, 4;
$L__BB0_21:
	setp.eq.s32 	%p9, %r63, 0;
	@%p9 bra 	$L__BB0_26;
	setp.eq.s32 	%p10, %r63, 1;
	@%p10 bra 	$L__BB0_24;
	add.s32 	%r80, %r168, %r3;
	mul.wide.s32 	%rd14, %r80, 4;
	add.s64 	%rd15, %rd3, %rd14;
	mov.b32 	%r81, 0;
	st.global.u32 	[%rd15], %r81;
	st.global.u32 	[%rd15+4], %r81;
	add.s32 	%r168, %r168, 2;
$L__BB0_24:
	and.b32  	%r82, %r69, 1;
	setp.eq.b32 	%p11, %r82, 1;
	not.pred 	%p12, %p11;
	@%p12 bra 	$L__BB0_26;
	add.s32 	%r83, %r168, %r3;
	mul.wide.s32 	%rd16, %r83, 4;
	add.s64 	%rd17, %rd3, %rd16;
	mov.b32 	%r84, 0;
	st.global.u32 	[%rd17], %r84;
$L__BB0_26:
	ret;

}
	// .globl	_Z8kernel_bPiS_S_iii
.visible .entry _Z8kernel_bPiS_S_iii(
	.param .u64 .ptr .align 1 _Z8kernel_bPiS_S_iii_param_0,
	.param .u64 .ptr .align 1 _Z8kernel_bPiS_S_iii_param_1,
	.param .u64 .ptr .align 1 _Z8kernel_bPiS_S_iii_param_2,
	.param .u32 _Z8kernel_bPiS_S_iii_param_3,
	.param .u32 _Z8kernel_bPiS_S_iii_param_4,
	.param .u32 _Z8kernel_bPiS_S_iii_param_5
)
{
	.reg .pred 	%p<21>;
	.reg .b32 	%r<132>;
	.reg .b64 	%rd<75>;

	ld.param.u64 	%rd7, [_Z8kernel_bPiS_S_iii_param_0];
	ld.param.u64 	%rd8, [_Z8kernel_bPiS_S_iii_param_1];
	ld.param.u64 	%rd9, [_Z8kernel_bPiS_S_iii_param_2];
	ld.param.u32 	%r43, [_Z8kernel_bPiS_S_iii_param_3];
	ld.param.u32 	%r44, [_Z8kernel_bPiS_S_iii_param_4];
	ld.param.u32 	%r45, [_Z8kernel_bPiS_S_iii_param_5];
	cvta.to.global.u64 	%rd1, %rd8;
	cvta.to.global.u64 	%rd2, %rd7;
	cvta.to.global.u64 	%rd3, %rd9;
	mov.u32 	%r46, %ntid.x;
	mov.u32 	%r47, %ctaid.x;
	mov.u32 	%r48, %tid.x;
	mad.lo.s32 	%r1, %r46, %r47, %r48;
	setp.ge.s32 	%p1, %r1, %r45;
	setp.lt.s32 	%p2, %r43, 1;
	or.pred  	%p3, %p1, %p2;
	@%p3 bra 	$L__BB1_26;
	setp.lt.s32 	%p4, %r44, 1;
	@%p4 bra 	$L__BB1_15;
	and.b32  	%r2, %r44, 7;
	add.s32 	%r3, %r2, -1;
	and.b32  	%r4, %r44, 3;
	and.b32  	%r5, %r44, 2147483640;
	and.b32  	%r6, %r44, 1;
	neg.s32 	%r7, %r5;
	shl.b32 	%r8, %r45, 3;
	mov.b32 	%r114, 0;
	mul.wide.s32 	%rd66, %r45, 4;
$L__BB1_3:
	setp.lt.u32 	%p13, %r44, 8;
	mul.lo.s32 	%r10, %r114, %r44;
	mov.b32 	%r122, 0;
	mov.u32 	%r127, %r122;
	@%p13 bra 	$L__BB1_6;
	mul.wide.u32 	%rd32, %r10, 4;
	add.s64 	%rd33, %rd2, %rd32;
	add.s64 	%rd74, %rd33, 16;
	mov.b32 	%r127, 0;
	mov.u32 	%r115, %r1;
	mov.u32 	%r116, %r7;
$L__BB1_5:
	.pragma "nounroll";
	ld.global.u32 	%r64, [%rd74+-16];
	mul.wide.s32 	%rd34, %r115, 4;
	add.s64 	%rd35, %rd1, %rd34;
	ld.global.u32 	%r65, [%rd35];
	mad.lo.s32 	%r66, %r65, %r64, %r127;
	ld.global.u32 	%r67, [%rd74+-12];
	mul.wide.s32 	%rd36, %r45, 4;
	add.s64 	%rd37, %rd35, %rd36;
	ld.global.u32 	%r68, [%rd37];
	mad.lo.s32 	%r69, %r68, %r67, %r66;
	ld.global.u32 	%r70, [%rd74+-8];
	add.s64 	%rd38, %rd37, %rd36;
	ld.global.u32 	%r71, [%rd38];
	mad.lo.s32 	%r72, %r71, %r70, %r69;
	ld.global.u32 	%r73, [%rd74+-4];
	add.s64 	%rd39, %rd38, %rd36;
	ld.global.u32 	%r74, [%rd39];
	mad.lo.s32 	%r75, %r74, %r73, %r72;
	ld.global.u32 	%r76, [%rd74];
	add.s64 	%rd40, %rd39, %rd36;
	ld.global.u32 	%r77, [%rd40];
	mad.lo.s32 	%r78, %r77, %r76, %r75;
	ld.global.u32 	%r79, [%rd74+4];
	add.s64 	%rd41, %rd40, %rd36;
	ld.global.u32 	%r80, [%rd41];
	mad.lo.s32 	%r81, %r80, %r79, %r78;
	ld.global.u32 	%r82, [%rd74+8];
	add.s64 	%rd42, %rd41, %rd36;
	ld.global.u32 	%r83, [%rd42];
	mad.lo.s32 	%r84, %r83, %r82, %r81;
	ld.global.u32 	%r85, [%rd74+12];
	add.s64 	%rd43, %rd42, %rd36;
	ld.global.u32 	%r86, [%rd43];
	mad.lo.s32 	%r127, %r86, %r85, %r84;
	add.s32 	%r116, %r116, 8;
	add.s32 	%r115, %r115, %r8;
	add.s64 	%rd74, %rd74, 32;
	setp.ne.s32 	%p14, %r116, 0;
	mov.u32 	%r122, %r5;
	@%p14 bra 	$L__BB1_5;
$L__BB1_6:
	setp.eq.s32 	%p15, %r2, 0;
	@%p15 bra 	$L__BB1_14;
	setp.lt.u32 	%p16, %r3, 3;
	@%p16 bra 	$L__BB1_9;
	add.s32 	%r88, %r122, %r10;
	mul.wide.u32 	%rd44, %r88, 4;
	add.s64 	%rd45, %rd2, %rd44;
	ld.global.u32 	%r89, [%rd45];
	mad.lo.s32 	%r90, %r122, %r45, %r1;
	mul.wide.s32 	%rd46, %r90, 4;
	add.s64 	%rd47, %rd1, %rd46;
	ld.global.u32 	%r91, [%rd47];
	mad.lo.s32 	%r92, %r91, %r89, %r127;
	cvt.u64.u32 	%rd48, %r10;
	cvt.u64.u32 	%rd49, %r122;
	add.s64 	%rd50, %rd49, %rd48;
	shl.b64 	%rd51, %rd50, 2;
	add.s64 	%rd52, %rd2, %rd51;
	ld.global.u32 	%r93, [%rd52+4];
	add.s64 	%rd54, %rd47, %rd66;
	ld.global.u32 	%r94, [%rd54];
	mad.lo.s32 	%r95, %r94, %r93, %r92;
	ld.global.u32 	%r96, [%rd52+8];
	add.s64 	%rd55, %rd54, %rd66;
	ld.global.u32 	%r97, [%rd55];
	mad.lo.s32 	%r98, %r97, %r96, %r95;
	ld.global.u32 	%r99, [%rd52+12];
	add.s64 	%rd56, %rd55, %rd66;
	ld.global.u32 	%r100, [%rd56];
	mad.lo.s32 	%r127, %r100, %r99, %r98;
	add.s32 	%r122, %r122, 4;
$L__BB1_9:
	setp.eq.s32 	%p17, %r4, 0;
	@%p17 bra 	$L__BB1_14;
	setp.eq.s32 	%p18, %r4, 1;
	@%p18 bra 	$L__BB1_12;
	add.s32 	%r102, %r122, %r10;
	mul.wide.u32 	%rd57, %r102, 4;
	add.s64 	%rd58, %rd2, %rd57;
	ld.global.u32 	%r103, [%rd58];
	mad.lo.s32 	%r104, %r122, %r45, %r1;
	mul.wide.s32 	%rd59, %r104, 4;
	add.s64 	%rd60, %rd1, %rd59;
	ld.global.u32 	%r105, [%rd60];
	mad.lo.s32 	%r106, %r105, %r103, %r127;
	cvt.u64.u32 	%rd61, %r10;
	cvt.u64.u32 	%rd62, %r122;
	add.s64 	%rd63, %rd62, %rd61;
	shl.b64 	%rd64, %rd63, 2;
	add.s64 	%rd65, %rd2, %rd64;
	ld.global.u32 	%r107, [%rd65+4];
	add.s64 	%rd67, %rd60, %rd66;
	ld.global.u32 	%r108, [%rd67];
	mad.lo.s32 	%r127, %r108, %r107, %r106;
	add.s32 	%r122, %r122, 2;
$L__BB1_12:
	setp.eq.s32 	%p19, %r6, 0;
	@%p19 bra 	$L__BB1_14;
	add.s32 	%r109, %r122, %r10;
	mul.wide.u32 	%rd68, %r109, 4;
	add.s64 	%rd69, %rd2, %rd68;
	ld.global.u32 	%r110, [%rd69];
	mad.lo.s32 	%r111, %r122, %r45, %r1;
	mul.wide.s32 	%rd70, %r111, 4;
	add.s64 	%rd71, %rd1, %rd70;
	ld.global.u32 	%r112, [%rd71];
	mad.lo.s32 	%r127, %r112, %r110, %r127;
$L__BB1_14:
	mad.lo.s32 	%r113, %r114, %r45, %r1;
	mul.wide.s32 	%rd72, %r113, 4;
	add.s64 	%rd73, %rd3, %rd72;
	st.global.u32 	[%rd73], %r127;
	add.s32 	%r114, %r114, 1;
	setp.eq.s32 	%p20, %r114, %r43;
	@%p20 bra 	$L__BB1_26;
	bra.uni 	$L__BB1_3;
$L__BB1_15:
	and.b32  	%r33, %r43, 7;
	setp.lt.u32 	%p5, %r43, 8;
	mov.b32 	%r130, 0;
	@%p5 bra 	$L__BB1_18;
	and.b32  	%r130, %r43, 2147483640;
	mov.b32 	%r128, 0;
	mul.wide.s32 	%rd12, %r45, 4;
$L__BB1_17:
	.pragma "nounroll";
	mad.lo.s32 	%r51, %r128, %r45, %r1;
	mul.wide.s32 	%rd10, %r51, 4;
	add.s64 	%rd11, %rd3, %rd10;
	mov.b32 	%r52, 0;
	st.global.u32 	[%rd11], %r52;
	add.s64 	%rd13, %rd11, %rd12;
	st.global.u32 	[%rd13], %r52;
	add.s64 	%rd14, %rd13, %rd12;
	st.global.u32 	[%rd14], %r52;
	add.s64 	%rd15, %rd14, %rd12;
	st.global.u32 	[%rd15], %r52;
	add.s64 	%rd16, %rd15, %rd12;
	st.global.u32 	[%rd16], %r52;
	add.s64 	%rd17, %rd16, %rd12;
	st.global.u32 	[%rd17], %r52;
	add.s64 	%rd18, %rd17, %rd12;
	st.global.u32 	[%rd18], %r52;
	add.s64 	%rd19, %rd18, %rd12;
	st.global.u32 	[%rd19], %r52;
	add.s32 	%r128, %r128, 8;
	setp.ne.s32 	%p6, %r128, %r130;
	@%p6 bra 	$L__BB1_17;
$L__BB1_18:
	setp.eq.s32 	%p7, %r33, 0;
	@%p7 bra 	$L__BB1_26;
	and.b32  	%r38, %r43, 3;
	setp.lt.u32 	%p8, %r33, 4;
	@%p8 bra 	$L__BB1_21;
	mad.lo.s32 	%r53, %r130, %r45, %r1;
	mul.wide.s32 	%rd20, %r53, 4;
	add.s64 	%rd21, %rd3, %rd20;
	mov.b32 	%r54, 0;
	st.global.u32 	[%rd21], %r54;
	mul.wide.s32 	%rd22, %r45, 4;
	add.s64 	%rd23, %rd21, %rd22;
	st.global.u32 	[%rd23], %r54;
	add.s64 	%rd24, %rd23, %rd22;
	st.global.u32 	[%rd24], %r54;
	add.s64 	%rd25, %rd24, %rd22;
	st.global.u32 	[%rd25], %r54;
	add.s32 	%r130, %r130, 4;
$L__BB1_21:
	setp.eq.s32 	%p9, %r38, 0;
	@%p9 bra 	$L__BB1_26;
	setp.eq.s32 	%p10, %r38, 1;
	@%p10 bra 	$L__BB1_24;
	mad.lo.s32 	%r55, %r130, %r45, %r1;
	mul.wide.s32 	%rd26, %r55, 4;
	add.s64 	%rd27, %rd3, %rd26;
	mov.b32 	%r56, 0;
	st.global.u32 	[%rd27], %r56;
	mul.wide.s32 	%rd28, %r45, 4;
	add.s64 	%rd29, %rd27, %rd28;
	st.global.u32 	[%rd29], %r56;
	add.s32 	%r130, %r130, 2;
$L__BB1_24:
	and.b32  	%r57, %r43, 1;
	setp.eq.b32 	%p11, %r57, 1;
	not.pred 	%p12, %p11;
	@%p12 bra 	$L__BB1_26;
	mad.lo.s32 	%r58, %r130, %r45, %r1;
	mul.wide.s32 	%rd30, %r58, 4;
	add.s64 	%rd31, %rd3, %rd30;
	mov.b32 	%r59, 0;
	st.global.u32 	[%rd31], %r59;
$L__BB1_26:
	ret;

}
	// .globl	_Z8kernel_cPiS_S_iii
.visible .entry _Z8kernel_cPiS_S_iii(
	.param .u64 .ptr .align 1 _Z8kernel_cPiS_S_iii_param_0,
	.param .u64 .ptr .align 1 _Z8kernel_cPiS_S_iii_param_1,
	.param .u64 .ptr .align 1 _Z8kernel_cPiS_S_iii_param_2,
	.param .u32 _Z8kernel_cPiS_S_iii_param_3,
	.param .u32 _Z8kernel_cPiS_S_iii_param_4,
	.param .u32 _Z8kernel_cPiS_S_iii_param_5
)
{
	.reg .pred 	%p<13>;
	.reg .b32 	%r<112>;
	.reg .b64 	%rd<40>;

	ld.param.u64 	%rd5, [_Z8kernel_cPiS_S_iii_param_0];
	ld.param.u64 	%rd6, [_Z8kernel_cPiS_S_iii_param_1];
	ld.param.u64 	%rd4, [_Z8kernel_cPiS_S_iii_param_2];
	ld.param.u32 	%r34, [_Z8kernel_cPiS_S_iii_param_3];
	ld.param.u32 	%r32, [_Z8kernel_cPiS_S_iii_param_4];
	ld.param.u32 	%r35, [_Z8kernel_cPiS_S_iii_param_5];
	cvta.to.global.u64 	%rd1, %rd6;
	cvta.to.global.u64 	%rd2, %rd5;
	mov.u32 	%r36, %ntid.x;
	mov.u32 	%r37, %ctaid.x;
	mov.u32 	%r38, %tid.x;
	mad.lo.s32 	%r1, %r36, %r37, %r38;
	mov.u32 	%r39, %ntid.y;
	mov.u32 	%r40, %ctaid.y;
	mov.u32 	%r41, %tid.y;
	mad.lo.s32 	%r42, %r39, %r40, %r41;
	setp.ge.s32 	%p1, %r1, %r34;
	setp.ge.s32 	%p2, %r42, %r35;
	or.pred  	%p3, %p1, %p2;
	@%p3 bra 	$L__BB2_14;
	setp.lt.s32 	%p4, %r32, 1;
	mov.b32 	%r111, 0;
	@%p4 bra 	$L__BB2_13;
	mul.lo.s32 	%r3, %r32, %r1;
	and.b32  	%r4, %r32, 7;
	setp.lt.u32 	%p5, %r32, 8;
	mov.b32 	%r106, 0;
	mov.u32 	%r111, %r106;
	@%p5 bra 	$L__BB2_5;
	and.b32  	%r106, %r32, 2147483640;
	neg.s32 	%r100, %r106;
	shl.b32 	%r7, %r35, 3;
	add.s64 	%rd3, %rd2, 16;
	mov.b32 	%r111, 0;
	mul.wide.s32 	%rd11, %r35, 4;
	mov.u32 	%r98, %r3;
	mov.u32 	%r99, %r42;
$L__BB2_4:
	.pragma "nounroll";
	mul.wide.s32 	%rd7, %r98, 4;
	add.s64 	%rd8, %rd3, %rd7;
	ld.global.u32 	%r47, [%rd8+-16];
	mul.wide.s32 	%rd9, %r99, 4;
	add.s64 	%rd10, %rd1, %rd9;
	ld.global.u32 	%r48, [%rd10];
	mad.lo.s32 	%r49, %r48, %r47, %r111;
	ld.global.u32 	%r50, [%rd8+-12];
	add.s64 	%rd12, %rd10, %rd11;
	ld.global.u32 	%r51, [%rd12];
	mad.lo.s32 	%r52, %r51, %r50, %r49;
	ld.global.u32 	%r53, [%rd8+-8];
	add.s64 	%rd13, %rd12, %rd11;
	ld.global.u32 	%r54, [%rd13];
	mad.lo.s32 	%r55, %r54, %r53, %r52;
	ld.global.u32 	%r56, [%rd8+-4];
	add.s64 	%rd14, %rd13, %rd11;
	ld.global.u32 	%r57, [%rd14];
	mad.lo.s32 	%r58, %r57, %r56, %r55;
	ld.global.u32 	%r59, [%rd8];
	add.s64 	%rd15, %rd14, %rd11;
	ld.global.u32 	%r60, [%rd15];
	mad.lo.s32 	%r61, %r60, %r59, %r58;
	ld.global.u32 	%r62, [%rd8+4];
	add.s64 	%rd16, %rd15, %rd11;
	ld.global.u32 	%r63, [%rd16];
	mad.lo.s32 	%r64, %r63, %r62, %r61;
	ld.global.u32 	%r65, [%rd8+8];
	add.s64 	%rd17, %rd16, %rd11;
	ld.global.u32 	%r66, [%rd17];
	mad.lo.s32 	%r67, %r66, %r65, %r64;
	ld.global.u32 	%r68, [%rd8+12];
	add.s64 	%rd18, %rd17, %rd11;
	ld.global.u32 	%r69, [%rd18];
	mad.lo.s32 	%r111, %r69, %r68, %r67;
	add.s32 	%r100, %r100, 8;
	add.s32 	%r99, %r99, %r7;
	add.s32 	%r98, %r98, 8;
	setp.ne.s32 	%p6, %r100, 0;
	@%p6 bra 	$L__BB2_4;
$L__BB2_5:
	setp.eq.s32 	%p7, %r4, 0;
	@%p7 bra 	$L__BB2_13;
	and.b32  	%r19, %r32, 3;
	setp.lt.u32 	%p8, %r4, 4;
	@%p8 bra 	$L__BB2_8;
	add.s32 	%r71, %r106, %r3;
	mul.wide.s32 	%rd19, %r71, 4;
	add.s64 	%rd20, %rd2, %rd19;
	ld.global.u32 	%r72, [%rd20];
	mad.lo.s32 	%r73, %r106, %r35, %r42;
	mul.wide.s32 	%rd21, %r73, 4;
	add.s64 	%rd22, %rd1, %rd21;
	ld.global.u32 	%r74, [%rd22];
	mad.lo.s32 	%r75, %r74, %r72, %r111;
	ld.global.u32 	%r76, [%rd20+4];
	mul.wide.s32 	%rd23, %r35, 4;
	add.s64 	%rd24, %rd22, %rd23;
	ld.global.u32 	%r77, [%rd24];
	mad.lo.s32 	%r78, %r77, %r76, %r75;
	ld.global.u32 	%r79, [%rd20+8];
	add.s64 	%rd25, %rd24, %rd23;
	ld.global.u32 	%r80, [%rd25];
	mad.lo.s32 	%r81, %r80, %r79, %r78;
	ld.global.u32 	%r82, [%rd20+12];
	add.s64 	%rd26, %rd25, %rd23;
	ld.global.u32 	%r83, [%rd26];
	mad.lo.s32 	%r111, %r83, %r82, %r81;
	add.s32 	%r106, %r106, 4;
$L__BB2_8:
	setp.eq.s32 	%p9, %r19, 0;
	@%p9 bra 	$L__BB2_13;
	setp.eq.s32 	%p10, %r19, 1;
	@%p10 bra 	$L__BB2_11;
	add.s32 	%r85, %r106, %r3;
	mul.wide.s32 	%rd27, %r85, 4;
	add.s64 	%rd28, %rd2, %rd27;
	ld.global.u32 	%r86, [%rd28];
	mad.lo.s32 	%r87, %r106, %r35, %r42;
	mul.wide.s32 	%rd29, %r87, 4;
	add.s64 	%rd30, %rd1, %rd29;
	ld.global.u32 	%r88, [%rd30];
	mad.lo.s32 	%r89, %r88, %r86, %r111;
	ld.global.u32 	%r90, [%rd28+4];
	mul.wide.s32 	%rd31, %r35, 4;
	add.s64 	%rd32, %rd30, %rd31;
	ld.global.u32 	%r91, [%rd32];
	mad.lo.s32 	%r111, %r91, %r90, %r89;
	add.s32 	%r106, %r106, 2;
$L__BB2_11:
	and.b32  	%r92, %r32, 1;
	setp.eq.b32 	%p11, %r92, 1;
	not.pred 	%p12, %p11;
	@%p12 bra 	$L__BB2_13;
	add.s32 	%r93, %r106, %r3;
	mul.wide.s32 	%rd33, %r93, 4;
	add.s64 	%rd34, %rd2, %rd33;
	ld.global.u32 	%r94, [%rd34];
	mad.lo.s32 	%r95, %r106, %r35, %r42;
	mul.wide.s32 	%rd35, %r95, 4;
	add.s64 	%rd36, %rd1, %rd35;
	ld.global.u32 	%r96, [%rd36];
	mad.lo.s32 	%r111, %r96, %r94, %r111;
$L__BB2_13:
	mad.lo.s32 	%r97, %r35, %r1, %r42;
	cvta.to.global.u64 	%rd37, %rd4;
	mul.wide.s32 	%rd38, %r97, 4;
	add.s64 	%rd39, %rd37, %rd38;
	st.global.u32 	[%rd39], %r111;
$L__BB2_14:
	ret;

}


// ===== COMPILED SASS (sm_100) =====

	.target	sm_100

	.elftype	@"ET_EXEC"


//--------------------- .note.nv.tkinfo           --------------------------
	.section	.note.nv.tkinfo,"",@"SHT_NOTE"
	.sectionflags	@"SHF_NOTE_NV_TKINFO"
	.tkinfo
        /*0018*/ 	.word	0x00000002
        /*0030*/ 	.string	""
        /*0030*/ 	.string	"ptxas"
        /*0030*/ 	.string	"Cuda compilation tools, release 13.0, V13.0.88"
        /*0030*/ 	.string	"Build cuda_13.0.r13.0/compiler.36424714_0"
        /*0030*/ 	.string	"-arch sm_100 -m 64 "



//--------------------- .note.nv.cuinfo           --------------------------
	.section	.note.nv.cuinfo,"",@"SHT_NOTE"
	.sectionflags	@"SHF_NOTE_NV_CUINFO"
        /*0018*/ 	.short	0x0002
        /*001a*/ 	.short	0x0064
        /*001c*/ 	.short	0x0082
	.zero		2


//--------------------- .nv.info                  --------------------------
	.section	.nv.info,"",@"SHT_CUDA_INFO"
	.align	4


	//----- nvinfo : EIATTR_REGCOUNT
	.align		4
        /*0000*/ 	.byte	0x04, 0x2f
        /*0002*/ 	.short	(.L_1 - .L_0)
	.align		4
.L_0:
        /*0004*/ 	.word	index@(_Z8kernel_aPiS_S_iii)
        /*0008*/ 	.word	0x00000020


	//----- nvinfo : EIATTR_FRAME_SIZE
	.align		4
.L_1:
        /*000c*/ 	.byte	0x04, 0x11
        /*000e*/ 	.short	(.L_3 - .L_2)
	.align		4
.L_2:
        /*0010*/ 	.word	index@(_Z8kernel_aPiS_S_iii)
        /*0014*/ 	.word	0x00000000


	//----- nvinfo : EIATTR_REGCOUNT
	.align		4
.L_3:
        /*0018*/ 	.byte	0x04, 0x2f
        /*001a*/ 	.short	(.L_5 - .L_4)
	.align		4
.L_4:
        /*001c*/ 	.word	index@(_Z8kernel_bPiS_S_iii)
        /*0020*/ 	.word	0x00000020


	//----- nvinfo : EIATTR_FRAME_SIZE
	.align		4
.L_5:
        /*0024*/ 	.byte	0x04, 0x11
        /*0026*/ 	.short	(.L_7 - .L_6)
	.align		4
.L_6:
        /*0028*/ 	.word	index@(_Z8kernel_bPiS_S_iii)
        /*002c*/ 	.word	0x00000000


	//----- nvinfo : EIATTR_REGCOUNT
	.align		4
.L_7:
        /*0030*/ 	.byte	0x04, 0x2f
        /*0032*/ 	.short	(.L_9 - .L_8)
	.align		4
.L_8:
        /*0034*/ 	.word	index@(_Z8kernel_cPiS_S_iii)
        /*0038*/ 	.word	0x00000020


	//----- nvinfo : EIATTR_FRAME_SIZE
	.align		4
.L_9:
        /*003c*/ 	.byte	0x04, 0x11
        /*003e*/ 	.short	(.L_11 - .L_10)
	.align		4
.L_10:
        /*0040*/ 	.word	index@(_Z8kernel_cPiS_S_iii)
        /*0044*/ 	.word	0x00000000


	//----- nvinfo : EIATTR_MIN_STACK_SIZE
	.align		4
.L_11:
        /*0048*/ 	.byte	0x04, 0x12
        /*004a*/ 	.short	(.L_13 - .L_12)
	.align		4
.L_12:
        /*004c*/ 	.word	index@(_Z8kernel_cPiS_S_iii)
        /*0050*/ 	.word	0x00000000


	//----- nvinfo : EIATTR_MIN_STACK_SIZE
	.align		4
.L_13:
        /*0054*/ 	.byte	0x04, 0x12
        /*0056*/ 	.short	(.L_15 - .L_14)
	.align		4
.L_14:
        /*0058*/ 	.word	index@(_Z8kernel_bPiS_S_iii)
        /*005c*/ 	.word	0x00000000


	//----- nvinfo : EIATTR_MIN_STACK_SIZE
	.align		4
.L_15:
        /*0060*/ 	.byte	0x04, 0x12
        /*0062*/ 	.short	(.L_17 - .L_16)
	.align		4
.L_16:
        /*0064*/ 	.word	index@(_Z8kernel_aPiS_S_iii)
        /*0068*/ 	.word	0x00000000
.L_17:


//--------------------- .nv.compat                --------------------------
	.section	.nv.compat,"",@"SHT_CUDA_COMPAT_INFO"
	.align	4
        /*0000*/ 	.byte	0x02, 0x09, 0x00, 0x00, 0x02, 0x02, 0x01, 0x00, 0x02, 0x05, 0x05, 0x00, 0x03, 0x07, 0x01, 0x01
        /*0010*/ 	.byte	0x02, 0x03, 0x00, 0x00, 0x02, 0x06, 0x01, 0x00, 0x04, 0x0b, 0x08, 0x00, 0x09, 0x00, 0x00, 0x00
        /*0020*/ 	.byte	0x00, 0x00, 0x00, 0x00


//--------------------- .nv.info._Z8kernel_cPiS_S_iii --------------------------
	.section	.nv.info._Z8kernel_cPiS_S_iii,"",@"SHT_CUDA_INFO"
	.sectionflags	@""
	.align	4


	//----- nvinfo : EIATTR_CUDA_API_VERSION
	.align		4
        /*0000*/ 	.byte	0x04, 0x37
        /*0002*/ 	.short	(.L_19 - .L_18)
.L_18:
        /*0004*/ 	.word	0x00000082


	//----- nvinfo : EIATTR_KPARAM_INFO
	.align		4
.L_19:
        /*0008*/ 	.byte	0x04, 0x17
        /*000a*/ 	.short	(.L_21 - .L_20)
.L_20:
        /*000c*/ 	.word	0x00000000
        /*0010*/ 	.short	0x0005
        /*0012*/ 	.short	0x0020
        /*0014*/ 	.byte	0x00, 0xf0, 0x11, 0x00


	//----- nvinfo : EIATTR_KPARAM_INFO
	.align		4
.L_21:
        /*0018*/ 	.byte	0x04, 0x17
        /*001a*/ 	.short	(.L_23 - .L_22)
.L_22:
        /*001c*/ 	.word	0x00000000
        /*0020*/ 	.short	0x0004
        /*0022*/ 	.short	0x001c
        /*0024*/ 	.byte	0x00, 0xf0, 0x11, 0x00


	//----- nvinfo : EIATTR_KPARAM_INFO
	.align		4
.L_23:
        /*0028*/ 	.byte	0x04, 0x17
        /*002a*/ 	.short	(.L_25 - .L_24)
.L_24:
        /*002c*/ 	.word	0x00000000
        /*0030*/ 	.short	0x0003
        /*0032*/ 	.short	0x0018
        /*0034*/ 	.byte	0x00, 0xf0, 0x11, 0x00


	//----- nvinfo : EIATTR_KPARAM_INFO
	.align		4
.L_25:
        /*0038*/ 	.byte	0x04, 0x17
        /*003a*/ 	.short	(.L_27 - .L_26)
.L_26:
        /*003c*/ 	.word	0x00000000
        /*0040*/ 	.short	0x0002
        /*0042*/ 	.short	0x0010
        /*0044*/ 	.byte	0x00, 0xf5, 0x21, 0x00


	//----- nvinfo : EIATTR_KPARAM_INFO
	.align		4
.L_27:
        /*0048*/ 	.byte	0x04, 0x17
        /*004a*/ 	.short	(.L_29 - .L_28)
.L_28:
        /*004c*/ 	.word	0x00000000
        /*0050*/ 	.short	0x0001
        /*0052*/ 	.short	0x0008
        /*0054*/ 	.byte	0x00, 0xf5, 0x21, 0x00


	//----- nvinfo : EIATTR_KPARAM_INFO
	.align		4
.L_29:
        /*0058*/ 	.byte	0x04, 0x17
        /*005a*/ 	.short	(.L_31 - .L_30)
.L_30:
        /*005c*/ 	.word	0x00000000
        /*0060*/ 	.short	0x0000
        /*0062*/ 	.short	0x0000
        /*0064*/ 	.byte	0x00, 0xf5, 0x21, 0x00


	//----- nvinfo : EIATTR_SPARSE_MMA_MASK
	.align		4
.L_31:
        /*0068*/ 	.byte	0x03, 0x50
        /*006a*/ 	.short	0x0000


	//----- nvinfo : EIATTR_MAXREG_COUNT
	.align		4
        /*006c*/ 	.byte	0x03, 0x1b
        /*006e*/ 	.short	0x00ff


	//----- nvinfo : EIATTR_MERCURY_ISA_VERSION
	.align		4
        /*0070*/ 	.byte	0x03, 0x5f
        /*0072*/ 	.short	0x0101


	//----- nvinfo : EIATTR_VRC_CTA_INIT_COUNT
	.align		4
        /*0074*/ 	.byte	0x02, 0x4a
	.zero		1
	.zero		1


	//----- nvinfo : EIATTR_EXIT_INSTR_OFFSETS
	.align		4
        /*0078*/ 	.byte	0x04, 0x1c
        /*007a*/ 	.short	(.L_33 - .L_32)


	//   ....[0]....
.L_32:
        /*007c*/ 	.word	0x000000d0


	//   ....[1]....
        /*0080*/ 	.word	0x00000850


	//----- nvinfo : EIATTR_CBANK_PARAM_SIZE
	.align		4
.L_33:
        /*0084*/ 	.byte	0x03, 0x19
        /*0086*/ 	.short	0x0024


	//----- nvinfo : EIATTR_PARAM_CBANK
	.align		4
        /*0088*/ 	.byte	0x04, 0x0a
        /*008a*/ 	.short	(.L_35 - .L_34)
	.align		4
.L_34:
        /*008c*/ 	.word	index@(.nv.constant0._Z8kernel_cPiS_S_iii)
        /*0090*/ 	.short	0x0380
        /*0092*/ 	.short	0x0024


	//----- nvinfo : EIATTR_SW_WAR
	.align		4
.L_35:
        /*0094*/ 	.byte	0x04, 0x36
        /*0096*/ 	.short	(.L_37 - .L_36)
.L_36:
        /*0098*/ 	.word	0x00000008
.L_37:


//--------------------- .nv.info._Z8kernel_bPiS_S_iii --------------------------
	.section	.nv.info._Z8kernel_bPiS_S_iii,"",@"SHT_CUDA_INFO"
	.sectionflags	@""
	.align	4


	//----- nvinfo : EIATTR_CUDA_API_VERSION
	.align		4
        /*0000*/ 	.byte	0x04, 0x37
        /*0002*/ 	.short	(.L_39 - .L_38)
.L_38:
        /*0004*/ 	.word	0x00000082


	//----- nvinfo : EIATTR_KPARAM_INFO
	.align		4
.L_39:
        /*0008*/ 	.byte	0x04, 0x17
        /*000a*/ 	.short	(.L_41 - .L_40)
.L_40:
        /*000c*/ 	.word	0x00000000
        /*0010*/ 	.short	0x0005
        /*0012*/ 	.short	0x0020
        /*0014*/ 	.byte	0x00, 0xf0, 0x11, 0x00


	//----- nvinfo : EIATTR_KPARAM_INFO
	.align		4
.L_41:
        /*0018*/ 	.byte	0x04, 0x17
        /*001a*/ 	.short	(.L_43 - .L_42)
.L_42:
        /*001c*/ 	.word	0x00000000
        /*0020*/ 	.short	0x0004
        /*0022*/ 	.short	0x001c
        /*0024*/ 	.byte	0x00, 0xf0, 0x11, 0x00


	//----- nvinfo : EIATTR_KPARAM_INFO
	.align		4
.L_43:
        /*0028*/ 	.byte	0x04, 0x17
        /*002a*/ 	.short	(.L_45 - .L_44)
.L_44:
        /*002c*/ 	.word	0x00000000
        /*0030*/ 	.short	0x0003
        /*0032*/ 	.short	0x0018
        /*0034*/ 	.byte	0x00, 0xf0, 0x11, 0x00


	//----- nvinfo : EIATTR_KPARAM_INFO
	.align		4
.L_45:
        /*0038*/ 	.byte	0x04, 0x17
        /*003a*/ 	.short	(.L_47 - .L_46)
.L_46:
        /*003c*/ 	.word	0x00000000
        /*0040*/ 	.short	0x0002
        /*0042*/ 	.short	0x0010
        /*0044*/ 	.byte	0x00, 0xf5, 0x21, 0x00


	//----- nvinfo : EIATTR_KPARAM_INFO
	.align		4
.L_47:
        /*0048*/ 	.byte	0x04, 0x17
        /*004a*/ 	.short	(.L_49 - .L_48)
.L_48:
        /*004c*/ 	.word	0x00000000
        /*0050*/ 	.short	0x0001
        /*0052*/ 	.short	0x0008
        /*0054*/ 	.byte	0x00, 0xf5, 0x21, 0x00


	//----- nvinfo : EIATTR_KPARAM_INFO
	.align		4
.L_49:
        /*0058*/ 	.byte	0x04, 0x17
        /*005a*/ 	.short	(.L_51 - .L_50)
.L_50:
        /*005c*/ 	.word	0x00000000
        /*0060*/ 	.short	0x0000
        /*0062*/ 	.short	0x0000
        /*0064*/ 	.byte	0x00, 0xf5, 0x21, 0x00


	//----- nvinfo : EIATTR_SPARSE_MMA_MASK
	.align		4
.L_51:
        /*0068*/ 	.byte	0x03, 0x50
        /*006a*/ 	.short	0x0000


	//----- nvinfo : EIATTR_MAXREG_COUNT
	.align		4
        /*006c*/ 	.byte	0x03, 0x1b
        /*006e*/ 	.short	0x00ff


	//----- nvinfo : EIATTR_MERCURY_ISA_VERSION
	.align		4
        /*0070*/ 	.byte	0x03, 0x5f
        /*0072*/ 	.short	0x0101


	//----- nvinfo : EIATTR_VRC_CTA_INIT_COUNT
	.align		4
        /*0074*/ 	.byte	0x02, 0x4a
	.zero		1
	.zero		1


	//----- nvinfo : EIATTR_EXIT_INSTR_OFFSETS
	.align		4
        /*0078*/ 	.byte	0x04, 0x1c
        /*007a*/ 	.short	(.L_53 - .L_52)


	//   ....[0]....
.L_52:
        /*007c*/ 	.word	0x00000090


	//   ....[1]....
        /*0080*/ 	.word	0x00000960


	//   ....[2]....
        /*0084*/ 	.word	0x00000b40


	//   ....[3]....
        /*0088*/ 	.word	0x00000c40


	//   ....[4]....
        /*008c*/ 	.word	0x00000d00


	//   ....[5]....
        /*0090*/ 	.word	0x00000d50


	//----- nvinfo : EIATTR_CBANK_PARAM_SIZE
	.align		4
.L_53:
        /*0094*/ 	.byte	0x03, 0x19
        /*0096*/ 	.short	0x0024


	//----- nvinfo : EIATTR_PARAM_CBANK
	.align		4
        /*0098*/ 	.byte	0x04, 0x0a
        /*009a*/ 	.short	(.L_55 - .L_54)
	.align		4
.L_54:
        /*009c*/ 	.word	index@(.nv.constant0._Z8kernel_bPiS_S_iii)
        /*00a0*/ 	.short	0x0380
        /*00a2*/ 	.short	0x0024


	//----- nvinfo : EIATTR_SW_WAR
	.align		4
.L_55:
        /*00a4*/ 	.byte	0x04, 0x36
        /*00a6*/ 	.short	(.L_57 - .L_56)
.L_56:
        /*00a8*/ 	.word	0x00000008
.L_57:


//--------------------- .nv.info._Z8kernel_aPiS_S_iii --------------------------
	.section	.nv.info._Z8kernel_aPiS_S_iii,"",@"SHT_CUDA_INFO"
	.sectionflags	@""
	.align	4


	//----- nvinfo : EIATTR_CUDA_API_VERSION
	.align		4
        /*0000*/ 	.byte	0x04, 0x37
        /*0002*/ 	.short	(.L_59 - .L_58)
.L_58:
        /*0004*/ 	.word	0x00000082


	//----- nvinfo : EIATTR_KPARAM_INFO
	.align		4
.L_59:
        /*0008*/ 	.byte	0x04, 0x17
        /*000a*/ 	.short	(.L_61 - .L_60)
.L_60:
        /*000c*/ 	.word	0x00000000
        /*0010*/ 	.short	0x0005
        /*0012*/ 	.short	0x0020
        /*0014*/ 	.byte	0x00, 0xf0, 0x11, 0x00


	//----- nvinfo : EIATTR_KPARAM_INFO
	.align		4
.L_61:
        /*0018*/ 	.byte	0x04, 0x17
        /*001a*/ 	.short	(.L_63 - .L_62)
.L_62:
        /*001c*/ 	.word	0x00000000
        /*0020*/ 	.short	0x0004
        /*0022*/ 	.short	0x001c
        /*0024*/ 	.byte	0x00, 0xf0, 0x11, 0x00


	//----- nvinfo : EIATTR_KPARAM_INFO
	.align		4
.L_63:
        /*0028*/ 	.byte	0x04, 0x17
        /*002a*/ 	.short	(.L_65 - .L_64)
.L_64:
        /*002c*/ 	.word	0x00000000
        /*0030*/ 	.short	0x0003
        /*0032*/ 	.short	0x0018
        /*0034*/ 	.byte	0x00, 0xf0, 0x11, 0x00


	//----- nvinfo : EIATTR_KPARAM_INFO
	.align		4
.L_65:
        /*0038*/ 	.byte	0x04, 0x17
        /*003a*/ 	.short	(.L_67 - .L_66)
.L_66:
        /*003c*/ 	.word	0x00000000
        /*0040*/ 	.short	0x0002
        /*0042*/ 	.short	0x0010
        /*0044*/ 	.byte	0x00, 0xf5, 0x21, 0x00


	//----- nvinfo : EIATTR_KPARAM_INFO
	.align		4
.L_67:
        /*0048*/ 	.byte	0x04, 0x17
        /*004a*/ 	.short	(.L_69 - .L_68)
.L_68:
        /*004c*/ 	.word	0x00000000
        /*0050*/ 	.short	0x0001
        /*0052*/ 	.short	0x0008
        /*0054*/ 	.byte	0x00, 0xf5, 0x21, 0x00


	//----- nvinfo : EIATTR_KPARAM_INFO
	.align		4
.L_69:
        /*0058*/ 	.byte	0x04, 0x17
        /*005a*/ 	.short	(.L_71 - .L_70)
.L_70:
        /*005c*/ 	.word	0x00000000
        /*0060*/ 	.short	0x0000
        /*0062*/ 	.short	0x0000
        /*0064*/ 	.byte	0x00, 0xf5, 0x21, 0x00


	//----- nvinfo : EIATTR_SPARSE_MMA_MASK
	.align		4
.L_71:
        /*0068*/ 	.byte	0x03, 0x50
        /*006a*/ 	.short	0x0000


	//----- nvinfo : EIATTR_MAXREG_COUNT
	.align		4
        /*006c*/ 	.byte	0x03, 0x1b
        /*006e*/ 	.short	0x00ff


	//----- nvinfo : EIATTR_MERCURY_ISA_VERSION
	.align		4
        /*0070*/ 	.byte	0x03, 0x5f
        /*0072*/ 	.short	0x0101


	//----- nvinfo : EIATTR_VRC_CTA_INIT_COUNT
	.align		4
        /*0074*/ 	.byte	0x02, 0x4a
	.zero		1
	.zero		1


	//----- nvinfo : EIATTR_EXIT_INSTR_OFFSETS
	.align		4
        /*0078*/ 	.byte	0x04, 0x1c
        /*007a*/ 	.short	(.L_73 - .L_72)


	//   ....[0]....
.L_72:
        /*007c*/ 	.word	0x000000a0


	//   ....[1]....
        /*0080*/ 	.word	0x00000ac0


	//   ....[2]....
        /*0084*/ 	.word	0x00000c40


	//   ....[3]....
        /*0088*/ 	.word	0x00000d20


	//   ....[4]....
        /*008c*/ 	.word	0x00000e10


	//   ....[5]....
        /*0090*/ 	.word	0x00000e70


	//----- nvinfo : EIATTR_CBANK_PARAM_SIZE
	.align		4
.L_73:
        /*0094*/ 	.byte	0x03, 0x19
        /*0096*/ 	.short	0x0024


	//----- nvinfo : EIATTR_PARAM_CBANK
	.align		4
        /*0098*/ 	.byte	0x04, 0x0a
        /*009a*/ 	.short	(.L_75 - .L_74)
	.align		4
.L_74:
        /*009c*/ 	.word	index@(.nv.constant0._Z8kernel_aPiS_S_iii)
        /*00a0*/ 	.short	0x0380
        /*00a2*/ 	.short	0x0024


	//----- nvinfo : EIATTR_SW_WAR
	.align		4
.L_75:
        /*00a4*/ 	.byte	0x04, 0x36
        /*00a6*/ 	.short	(.L_77 - .L_76)
.L_76:
        /*00a8*/ 	.word	0x00000008
.L_77:


//--------------------- .nv.callgraph             --------------------------
	.section	.nv.callgraph,"",@"SHT_CUDA_CALLGRAPH"
	.align	4
	.sectionentsize	8
	.align		4
        /*0000*/ 	.word	0x00000000
	.align		4
        /*0004*/ 	.word	0xffffffff
	.align		4
        /*0008*/ 	.word	0x00000000
	.align		4
        /*000c*/ 	.word	0xfffffffe
	.align		4
        /*0010*/ 	.word	0x00000000
	.align		4
        /*0014*/ 	.word	0xfffffffd
	.align		4
        /*0018*/ 	.word	0x00000000
	.align		4
        /*001c*/ 	.word	0xfffffffc


//--------------------- .text._Z8kernel_cPiS_S_iii --------------------------
	.section	.text._Z8kernel_cPiS_S_iii,"ax",@progbits
	.align	128
        .global         _Z8kernel_cPiS_S_iii
        .type           _Z8kernel_cPiS_S_iii,@function
        .size           _Z8kernel_cPiS_S_iii,(.L_x_26 - _Z8kernel_cPiS_S_iii)
        .other          _Z8kernel_cPiS_S_iii,@"STO_CUDA_ENTRY STV_DEFAULT"
_Z8kernel_cPiS_S_iii:
.text._Z8kernel_cPiS_S_iii:
[----:B------:R-:W-:Y:S01]  /*0000*/  LDC R1, c[0x0][0x37c] ;  /* 0x0000df00ff017b82 */ /* 0x000fe20000000800 */
[----:B------:R-:W0:Y:S01]  /*0010*/  S2R R0, SR_CTAID.Y ;  /* 0x0000000000007919 */ /* 0x000e220000002600 */
[----:B------:R-:W1:Y:S06]  /*0020*/  LDCU UR4, c[0x0][0x360] ;  /* 0x00006c00ff0477ac */ /* 0x000e6c0008000800 */
[----:B------:R-:W2:Y:S01]  /*0030*/  LDC R15, c[0x0][0x3a0] ;  /* 0x0000e800ff0f7b82 */ /* 0x000ea20000000800 */
[----:B------:R-:W0:Y:S01]  /*0040*/  S2R R5, SR_TID.Y ;  /* 0x0000000000057919 */ /* 0x000e220000002200 */
[----:B------:R-:W0:Y:S01]  /*0050*/  LDCU UR5, c[0x0][0x364] ;  /* 0x00006c80ff0577ac */ /* 0x000e220008000800 */
[----:B------:R-:W1:Y:S01]  /*0060*/  S2R R14, SR_CTAID.X ;  /* 0x00000000000e7919 */ /* 0x000e620000002500 */
[----:B------:R-:W3:Y:S01]  /*0070*/  LDCU UR6, c[0x0][0x398] ;  /* 0x00007300ff0677ac */ /* 0x000ee20008000800 */
[----:B------:R-:W1:Y:S01]  /*0080*/  S2R R3, SR_TID.X ;  /* 0x0000000000037919 */ /* 0x000e620000002100 */
[----:B0-----:R-:W-:-:S05]  /*0090*/  IMAD R0, R0, UR5, R5 ;  /* 0x0000000500007c24 */ /* 0x001fca000f8e0205 */
[----:B--2---:R-:W-:Y:S01]  /*00a0*/  ISETP.GE.AND P0, PT, R0, R15, PT ;  /* 0x0000000f0000720c */ /* 0x004fe20003f06270 */
[----:B-1----:R-:W-:-:S05]  /*00b0*/  IMAD R14, R14, UR4, R3 ;  /* 0x000000040e0e7c24 */ /* 0x002fca000f8e0203 */
[----:B---3--:R-:W-:-:S13]  /*00c0*/  ISETP.GE.OR P0, PT, R14, UR6, P0 ;  /* 0x000000060e007c0c */ /* 0x008fda0008706670 */
[----:B------:R-:W-:Y:S05]  /*00d0*/  @P0 EXIT ;  /* 0x000000000000094d */ /* 0x000fea0003800000 */
[----:B------:R-:W0:Y:S01]  /*00e0*/  LDC R17, c[0x0][0x39c] ;  /* 0x0000e700ff117b82 */ /* 0x000e220000000800 */
[----:B------:R-:W1:Y:S01]  /*00f0*/  LDCU.64 UR6, c[0x0][0x358] ;  /* 0x00006b00ff0677ac */ /* 0x000e620008000a00 */
[----:B------:R-:W-:Y:S01]  /*0100*/  HFMA2 R25, -RZ, RZ, 0, 0 ;  /* 0x00000000ff197431 */ /* 0x000fe200000001ff */
[----:B0-----:R-:W-:-:S13]  /*0110*/  ISETP.GE.AND P0, PT, R17, 0x1, PT ;  /* 0x000000011100780c */ /* 0x001fda0003f06270 */
[----:B-1----:R-:W-:Y:S05]  /*0120*/  @!P0 BRA `(.L_x_0) ;  /* 0x0000000400b88947 */ /* 0x002fea0003800000 */
[C---:B------:R-:W-:Y:S01]  /*0130*/  ISETP.GE.U32.AND P1, PT, R17.reuse, 0x8, PT ;  /* 0x000000081100780c */ /* 0x040fe20003f26070 */
[----:B------:R-:W-:Y:S01]  /*0140*/  IMAD R18, R14, R17, RZ ;  /* 0x000000110e127224 */ /* 0x000fe200078e02ff */
[----:B------:R-:W-:Y:S02]  /*0150*/  LOP3.LUT R26, R17, 0x7, RZ, 0xc0, !PT ;  /* 0x00000007111a7812 */ /* 0x000fe400078ec0ff */
[----:B------:R-:W-:Y:S02]  /*0160*/  MOV R19, RZ ;  /* 0x000000ff00137202 */ /* 0x000fe40000000f00 */
[----:B------:R-:W-:Y:S02]  /*0170*/  ISETP.NE.AND P0, PT, R26, RZ, PT ;  /* 0x000000ff1a00720c */ /* 0x000fe40003f05270 */
[----:B------:R-:W-:-:S05]  /*0180*/  MOV R25, RZ ;  /* 0x000000ff00197202 */ /* 0x000fca0000000f00 */
[----:B------:R-:W-:Y:S06]  /*0190*/  @!P1 BRA `(.L_x_1) ;  /* 0x0000000000c49947 */ /* 0x000fec0003800000 */
[----:B------:R-:W0:Y:S01]  /*01a0*/  LDCU.64 UR4, c[0x0][0x380] ;  /* 0x00007000ff0477ac */ /* 0x000e220008000a00 */
[----:B------:R-:W-:Y:S02]  /*01b0*/  LOP3.LUT R19, R17, 0x7ffffff8, RZ, 0xc0, !PT ;  /* 0x7ffffff811137812 */ /* 0x000fe400078ec0ff */
[----:B------:R-:W-:Y:S02]  /*01c0*/  MOV R25, RZ ;  /* 0x000000ff00197202 */ /* 0x000fe40000000f00 */
[----:B------:R-:W-:Y:S02]  /*01d0*/  MOV R16, R18 ;  /* 0x0000001200107202 */ /* 0x000fe40000000f00 */
[----:B------:R-:W-:Y:S02]  /*01e0*/  MOV R22, R0 ;  /* 0x0000000000167202 */ /* 0x000fe40000000f00 */
[----:B------:R-:W-:Y:S01]  /*01f0*/  IADD3 R20, PT, PT, -R19, RZ, RZ ;  /* 0x000000ff13147210 */ /* 0x000fe20007ffe1ff */
[----:B0-----:R-:W-:-:S04]  /*0200*/  UIADD3 UR4, UP0, UPT, UR4, 0x10, URZ ;  /* 0x0000001004047890 */ /* 0x001fc8000ff1e0ff */
[----:B------:R-:W-:-:S12]  /*0210*/  UIADD3.X UR5, UPT, UPT, URZ, UR5, URZ, UP0, !UPT ;  /* 0x00000005ff057290 */ /* 0x000fd800087fe4ff */
.L_x_2:
[----:B------:R-:W0:Y:S01]  /*0220*/  LDC.64 R12, c[0x0][0x388] ;  /* 0x0000e200ff0c7b82 */ /* 0x000e220000000a00 */
[----:B------:R-:W-:Y:S02]  /*0230*/  MOV R2, UR4 ;  /* 0x0000000400027c02 */ /* 0x000fe40008000f00 */
[----:B------:R-:W-:-:S03]  /*0240*/  MOV R3, UR5 ;  /* 0x0000000500037c02 */ /* 0x000fc60008000f00 */
[----:B------:R-:W-:-:S05]  /*0250*/  IMAD.WIDE R2, R16, 0x4, R2 ;  /* 0x0000000410027825 */ /* 0x000fca00078e0202 */
[----:B------:R-:W2:Y:S04]  /*0260*/  LDG.E R21, desc[UR6][R2.64+-0x10] ;  /* 0xfffff00602157981 */ /* 0x000ea8000c1e1900 */
[----:B------:R-:W3:Y:S04]  /*0270*/  LDG.E R23, desc[UR6][R2.64+-0xc] ;  /* 0xfffff40602177981 */ /* 0x000ee8000c1e1900 */
[----:B------:R-:W4:Y:S01]  /*0280*/  LDG.E R28, desc[UR6][R2.64+-0x8] ;  /* 0xfffff806021c7981 */ /* 0x000f22000c1e1900 */
[----:B0-----:R-:W-:-:S05]  /*0290*/  IMAD.WIDE R12, R22, 0x4, R12 ;  /* 0x00000004160c7825 */ /* 0x001fca00078e020c */
[----:B------:R0:W2:Y:S01]  /*02a0*/  LDG.E R24, desc[UR6][R12.64] ;  /* 0x000000060c187981 */ /* 0x0000a2000c1e1900 */
[----:B------:R-:W-:-:S04]  /*02b0*/  IMAD.WIDE R10, R15, 0x4, R12 ;  /* 0x000000040f0a7825 */ /* 0x000fc800078e020c */
[C---:B------:R-:W-:Y:S02]  /*02c0*/  IMAD.WIDE R4, R15.reuse, 0x4, R10 ;  /* 0x000000040f047825 */ /* 0x040fe400078e020a */
[----:B------:R-:W3:Y:S02]  /*02d0*/  LDG.E R10, desc[UR6][R10.64] ;  /* 0x000000060a0a7981 */ /* 0x000ee4000c1e1900 */
[C---:B------:R-:W-:Y:S02]  /*02e0*/  IMAD.WIDE R6, R15.reuse, 0x4, R4 ;  /* 0x000000040f067825 */ /* 0x040fe400078e0204 */
[----:B------:R1:W4:Y:S02]  /*02f0*/  LDG.E R27, desc[UR6][R4.64] ;  /* 0x00000006041b7981 */ /* 0x000324000c1e1900 */
[C---:B------:R-:W-:Y:S02]  /*0300*/  IMAD.WIDE R8, R15.reuse, 0x4, R6 ;  /* 0x000000040f087825 */ /* 0x040fe400078e0206 */
[----:B------:R-:W5:Y:S02]  /*0310*/  LDG.E R6, desc[UR6][R6.64] ;  /* 0x0000000606067981 */ /* 0x000f64000c1e1900 */
[----:B0-----:R-:W-:-:S02]  /*0320*/  IMAD.WIDE R12, R15, 0x4, R8 ;  /* 0x000000040f0c7825 */ /* 0x001fc400078e0208 */
[----:B------:R-:W5:Y:S04]  /*0330*/  LDG.E R29, desc[UR6][R8.64] ;  /* 0x00000006081d7981 */ /* 0x000f68000c1e1900 */
[----:B------:R-:W5:Y:S04]  /*0340*/  LDG.E R11, desc[UR6][R12.64] ;  /* 0x000000060c0b7981 */ /* 0x000f68000c1e1900 */
[----:B------:R-:W5:Y:S04]  /*0350*/  LDG.E R7, desc[UR6][R2.64+-0x4] ;  /* 0xfffffc0602077981 */ /* 0x000f68000c1e1900 */
[----:B------:R-:W5:Y:S04]  /*0360*/  LDG.E R8, desc[UR6][R2.64] ;  /* 0x0000000602087981 */ /* 0x000f68000c1e1900 */
[----:B------:R-:W5:Y:S01]  /*0370*/  LDG.E R9, desc[UR6][R2.64+0x8] ;  /* 0x0000080602097981 */ /* 0x000f62000c1e1900 */
[----:B--2---:R-:W-:-:S02]  /*0380*/  IMAD R21, R21, R24, R25 ;  /* 0x0000001815157224 */ /* 0x004fc400078e0219 */
[C---:B------:R-:W-:Y:S02]  /*0390*/  IMAD.WIDE R24, R15.reuse, 0x4, R12 ;  /* 0x000000040f187825 */ /* 0x040fe400078e020c */
[----:B------:R-:W2:Y:S02]  /*03a0*/  LDG.E R12, desc[UR6][R2.64+0x4] ;  /* 0x00000406020c7981 */ /* 0x000ea4000c1e1900 */
[----:B-1----:R-:W-:Y:S02]  /*03b0*/  IMAD.WIDE R4, R15, 0x4, R24 ;  /* 0x000000040f047825 */ /* 0x002fe400078e0218 */
[----:B------:R0:W2:Y:S04]  /*03c0*/  LDG.E R13, desc[UR6][R2.64+0xc] ;  /* 0x00000c06020d7981 */ /* 0x0000a8000c1e1900 */
[----:B------:R-:W2:Y:S04]  /*03d0*/  LDG.E R4, desc[UR6][R4.64] ;  /* 0x0000000604047981 */ /* 0x000ea8000c1e1900 */
[----:B------:R-:W0:Y:S01]  /*03e0*/  LDG.E R2, desc[UR6][R24.64] ;  /* 0x0000000618027981 */ /* 0x000e22000c1e1900 */
[----:B---3--:R-:W-:Y:S01]  /*03f0*/  IMAD R10, R23, R10, R21 ;  /* 0x0000000a170a7224 */ /* 0x008fe200078e0215 */
[----:B------:R-:W-:-:S03]  /*0400*/  IADD3 R20, PT, PT, R20, 0x8, RZ ;  /* 0x0000000814147810 */ /* 0x000fc60007ffe0ff */
[----:B----4-:R-:W-:Y:S01]  /*0410*/  IMAD R10, R28, R27, R10 ;  /* 0x0000001b1c0a7224 */ /* 0x010fe200078e020a */
[----:B------:R-:W-:-:S03]  /*0420*/  ISETP.NE.AND P1, PT, R20, RZ, PT ;  /* 0x000000ff1400720c */ /* 0x000fc60003f25270 */
[----:B-----5:R-:W-:-:S04]  /*0430*/  IMAD R6, R7, R6, R10 ;  /* 0x0000000607067224 */ /* 0x020fc800078e020a */
[----:B------:R-:W-:Y:S01]  /*0440*/  IMAD R6, R8, R29, R6 ;  /* 0x0000001d08067224 */ /* 0x000fe200078e0206 */
[----:B------:R-:W-:Y:S02]  /*0450*/  LEA R22, R15, R22, 0x3 ;  /* 0x000000160f167211 */ /* 0x000fe400078e18ff */
[----:B------:R-:W-:Y:S01]  /*0460*/  IADD3 R16, PT, PT, R16, 0x8, RZ ;  /* 0x0000000810107810 */ /* 0x000fe20007ffe0ff */
[----:B--2---:R-:W-:-:S04]  /*0470*/  IMAD R6, R12, R11, R6 ;  /* 0x0000000b0c067224 */ /* 0x004fc800078e0206 */
[----:B0-----:R-:W-:-:S04]  /*0480*/  IMAD R2, R9, R2, R6 ;  /* 0x0000000209027224 */ /* 0x001fc800078e0206 */
[----:B------:R-:W-:Y:S01]  /*0490*/  IMAD R25, R13, R4, R2 ;  /* 0x000000040d197224 */ /* 0x000fe200078e0202 */
[----:B------:R-:W-:Y:S06]  /*04a0*/  @P1 BRA `(.L_x_2) ;  /* 0xfffffffc005c1947 */ /* 0x000fec000383ffff */
.L_x_1:
[----:B------:R-:W-:Y:S05]  /*04b0*/  @!P0 BRA `(.L_x_0) ;  /* 0x0000000000d48947 */ /* 0x000fea0003800000 */
[----:B------:R-:W-:Y:S02]  /*04c0*/  ISETP.GE.U32.AND P0, PT, R26, 0x4, PT ;  /* 0x000000041a00780c */ /* 0x000fe40003f06070 */
[----:B------:R-:W-:-:S04]  /*04d0*/  LOP3.LUT R13, R17, 0x3, RZ, 0xc0, !PT ;  /* 0x00000003110d7812 */ /* 0x000fc800078ec0ff */
[----:B------:R-:W-:-:S07]  /*04e0*/  ISETP.NE.AND P1, PT, R13, RZ, PT ;  /* 0x000000ff0d00720c */ /* 0x000fce0003f25270 */
[----:B------:R-:W-:Y:S06]  /*04f0*/  @!P0 BRA `(.L_x_3) ;  /* 0x0000000000588947 */ /* 0x000fec0003800000 */
[----:B------:R-:W0:Y:S01]  /*0500*/  LDC.64 R8, c[0x0][0x388] ;  /* 0x0000e200ff087b82 */ /* 0x000e220000000a00 */
[----:B------:R-:W-:Y:S01]  /*0510*/  IMAD R7, R19, R15, R0 ;  /* 0x0000000f13077224 */ /* 0x000fe200078e0200 */
[----:B------:R-:W-:-:S06]  /*0520*/  IADD3 R5, PT, PT, R18, R19, RZ ;  /* 0x0000001312057210 */ /* 0x000fcc0007ffe0ff */
[----:B------:R-:W1:Y:S01]  /*0530*/  LDC.64 R2, c[0x0][0x380] ;  /* 0x0000e000ff027b82 */ /* 0x000e620000000a00 */
[----:B0-----:R-:W-:-:S04]  /*0540*/  IMAD.WIDE R8, R7, 0x4, R8 ;  /* 0x0000000407087825 */ /* 0x001fc800078e0208 */
[----:B------:R-:W-:Y:S02]  /*0550*/  IMAD.WIDE R10, R15, 0x4, R8 ;  /* 0x000000040f0a7825 */ /* 0x000fe400078e0208 */
[----:B------:R-:W2:Y:S02]  /*0560*/  LDG.E R8, desc[UR6][R8.64] ;  /* 0x0000000608087981 */ /* 0x000ea4000c1e1900 */
[----:B-1----:R-:W-:-:S04]  /*0570*/  IMAD.WIDE R2, R5, 0x4, R2 ;  /* 0x0000000405027825 */ /* 0x002fc800078e0202 */
[C---:B------:R-:W-:Y:S01]  /*0580*/  IMAD.WIDE R4, R15.reuse, 0x4, R10 ;  /* 0x000000040f047825 */ /* 0x040fe200078e020a */
[----:B------:R-:W2:Y:S04]  /*0590*/  LDG.E R12, desc[UR6][R2.64] ;  /* 0x00000006020c7981 */ /* 0x000ea8000c1e1900 */
[----:B------:R-:W3:Y:S01]  /*05a0*/  LDG.E R10, desc[UR6][R10.64] ;  /* 0x000000060a0a7981 */ /* 0x000ee2000c1e1900 */
[----:B------:R-:W-:-:S03]  /*05b0*/  IMAD.WIDE R6, R15, 0x4, R4 ;  /* 0x000000040f067825 */ /* 0x000fc600078e0204 */
[----:B------:R-:W3:Y:S04]  /*05c0*/  LDG.E R21, desc[UR6][R2.64+0x4] ;  /* 0x0000040602157981 */ /* 0x000ee8000c1e1900 */
[----:B------:R-:W4:Y:S04]  /*05d0*/  LDG.E R16, desc[UR6][R4.64] ;  /* 0x0000000604107981 */ /* 0x000f28000c1e1900 */
[----:B------:R-:W4:Y:S04]  /*05e0*/  LDG.E R23, desc[UR6][R2.64+0x8] ;  /* 0x0000080602177981 */ /* 0x000f28000c1e1900 */
[----:B------:R-:W5:Y:S04]  /*05f0*/  LDG.E R27, desc[UR6][R2.64+0xc] ;  /* 0x00000c06021b7981 */ /* 0x000f68000c1e1900 */
[----:B------:R-:W5:Y:S01]  /*0600*/  LDG.E R6, desc[UR6][R6.64] ;  /* 0x0000000606067981 */ /* 0x000f62000c1e1900 */
[----:B------:R-:W-:Y:S01]  /*0610*/  IADD3 R19, PT, PT, R19, 0x4, RZ ;  /* 0x0000000413137810 */ /* 0x000fe20007ffe0ff */
[----:B--2---:R-:W-:-:S04]  /*0620*/  IMAD R12, R12, R8, R25 ;  /* 0x000000080c0c7224 */ /* 0x004fc800078e0219 */
[----:B---3--:R-:W-:-:S04]  /*0630*/  IMAD R12, R21, R10, R12 ;  /* 0x0000000a150c7224 */ /* 0x008fc800078e020c */
[----:B----4-:R-:W-:-:S04]  /*0640*/  IMAD R12, R23, R16, R12 ;  /* 0x00000010170c7224 */ /* 0x010fc800078e020c */
[----:B-----5:R-:W-:-:S07]  /*0650*/  IMAD R25, R27, R6, R12 ;  /* 0x000000061b197224 */ /* 0x020fce00078e020c */
.L_x_3:
[----:B------:R-:W-:Y:S05]  /*0660*/  @!P1 BRA `(.L_x_0) ;  /* 0x0000000000689947 */ /* 0x000fea0003800000 */
[----:B------:R-:W0:Y:S01]  /*0670*/  LDC.64 R8, c[0x0][0x388] ;  /* 0x0000e200ff087b82 */ /* 0x000e220000000a00 */
[----:B------:R-:W-:Y:S02]  /*0680*/  ISETP.NE.AND P0, PT, R13, 0x1, PT ;  /* 0x000000010d00780c */ /* 0x000fe40003f05270 */
[----:B------:R-:W-:-:S04]  /*0690*/  LOP3.LUT R17, R17, 0x1, RZ, 0xc0, !PT ;  /* 0x0000000111117812 */ /* 0x000fc800078ec0ff */
[----:B------:R-:W-:Y:S01]  /*06a0*/  ISETP.NE.U32.AND P1, PT, R17, 0x1, PT ;  /* 0x000000011100780c */ /* 0x000fe20003f25070 */
[----:B------:R-:W1:Y:S06]  /*06b0*/  LDC.64 R6, c[0x0][0x380] ;  /* 0x0000e000ff067b82 */ /* 0x000e6c0000000a00 */
[C---:B------:R-:W-:Y:S01]  /*06c0*/  @P0 IMAD R13, R19.reuse, R15, R0 ;  /* 0x0000000f130d0224 */ /* 0x040fe200078e0200 */
[----:B------:R-:W-:Y:S01]  /*06d0*/  @P0 IADD3 R11, PT, PT, R18, R19, RZ ;  /* 0x00000013120b0210 */ /* 0x000fe20007ffe0ff */
[----:B------:R-:W2:Y:S01]  /*06e0*/  LDC.64 R4, c[0x0][0x380] ;  /* 0x0000e000ff047b82 */ /* 0x000ea20000000a00 */
[----:B------:R-:W-:-:S07]  /*06f0*/  @P0 IADD3 R19, PT, PT, R19, 0x2, RZ ;  /* 0x0000000213130810 */ /* 0x000fce0007ffe0ff */
[----:B------:R-:W3:Y:S01]  /*0700*/  LDC.64 R2, c[0x0][0x388] ;  /* 0x0000e200ff027b82 */ /* 0x000ee20000000a00 */
[----:B0-----:R-:W-:Y:S01]  /*0710*/  @P0 IMAD.WIDE R8, R13, 0x4, R8 ;  /* 0x000000040d080825 */ /* 0x001fe200078e0208 */
[----:B------:R-:W-:-:S03]  /*0720*/  @!P1 IADD3 R13, PT, PT, R18, R19, RZ ;  /* 0x00000013120d9210 */ /* 0x000fc60007ffe0ff */
[----:B------:R-:W-:Y:S01]  /*0730*/  @!P1 IMAD R19, R19, R15, R0 ;  /* 0x0000000f13139224 */ /* 0x000fe200078e0200 */
[----:B------:R-:W4:Y:S01]  /*0740*/  @P0 LDG.E R16, desc[UR6][R8.64] ;  /* 0x0000000608100981 */ /* 0x000f22000c1e1900 */
[----:B-1----:R-:W-:-:S04]  /*0750*/  @P0 IMAD.WIDE R6, R11, 0x4, R6 ;  /* 0x000000040b060825 */ /* 0x002fc800078e0206 */
[----:B------:R-:W-:Y:S01]  /*0760*/  @P0 IMAD.WIDE R10, R15, 0x4, R8 ;  /* 0x000000040f0a0825 */ /* 0x000fe200078e0208 */
[----:B------:R-:W4:Y:S03]  /*0770*/  @P0 LDG.E R12, desc[UR6][R6.64] ;  /* 0x00000006060c0981 */ /* 0x000f26000c1e1900 */
[----:B--2---:R-:W-:Y:S01]  /*0780*/  @!P1 IMAD.WIDE R4, R13, 0x4, R4 ;  /* 0x000000040d049825 */ /* 0x004fe200078e0204 */
[----:B------:R-:W2:Y:S04]  /*0790*/  @P0 LDG.E R17, desc[UR6][R6.64+0x4] ;  /* 0x0000040606110981 */ /* 0x000ea8000c1e1900 */
[----:B------:R-:W2:Y:S01]  /*07a0*/  @P0 LDG.E R10, desc[UR6][R10.64] ;  /* 0x000000060a0a0981 */ /* 0x000ea2000c1e1900 */
[----:B---3--:R-:W-:-:S03]  /*07b0*/  @!P1 IMAD.WIDE R2, R19, 0x4, R2 ;  /* 0x0000000413029825 */ /* 0x008fc600078e0202 */
[----:B------:R-:W3:Y:S04]  /*07c0*/  @!P1 LDG.E R4, desc[UR6][R4.64] ;  /* 0x0000000604049981 */ /* 0x000ee8000c1e1900 */
[----:B------:R-:W3:Y:S01]  /*07d0*/  @!P1 LDG.E R2, desc[UR6][R2.64] ;  /* 0x0000000602029981 */ /* 0x000ee2000c1e1900 */
[----:B----4-:R-:W-:-:S04]  /*07e0*/  @P0 IMAD R12, R12, R16, R25 ;  /* 0x000000100c0c0224 */ /* 0x010fc800078e0219 */
[----:B--2---:R-:W-:-:S04]  /*07f0*/  @P0 IMAD R25, R17, R10, R12 ;  /* 0x0000000a11190224 */ /* 0x004fc800078e020c */
[----:B---3--:R-:W-:-:S07]  /*0800*/  @!P1 IMAD R25, R4, R2, R25 ;  /* 0x0000000204199224 */ /* 0x008fce00078e0219 */
.L_x_0:
[----:B------:R-:W0:Y:S01]  /*0810*/  LDC.64 R2, c[0x0][0x390] ;  /* 0x0000e400ff027b82 */ /* 0x000e220000000a00 */
[----:B------:R-:W-:-:S04]  /*0820*/  IMAD R15, R14, R15, R0 ;  /* 0x0000000f0e0f7224 */ /* 0x000fc800078e0200 */
[----:B0-----:R-:W-:-:S05]  /*0830*/  IMAD.WIDE R2, R15, 0x4, R2 ;  /* 0x000000040f027825 */ /* 0x001fca00078e0202 */
[----:B------:R-:W-:Y:S01]  /*0840*/  STG.E desc[UR6][R2.64], R25 ;  /* 0x0000001902007986 */ /* 0x000fe2000c101906 */
[----:B------:R-:W-:Y:S05]  /*0850*/  EXIT ;  /* 0x000000000000794d */ /* 0x000fea0003800000 */
.L_x_4:
[----:B------:R-:W-:-:S00]  /*0860*/  BRA `(.L_x_4) ;  /* 0xfffffffc00fc7947 */ /* 0x000fc0000383ffff */
[----:B------:R-:W-:-:S00]  /*0870*/  NOP ;  /* 0x0000000000007918 */ /* 0x000fc00000000000 */
        /* <DEDUP_REMOVED lines=8> */
.L_x_26:


//--------------------- .text._Z8kernel_bPiS_S_iii --------------------------
	.section	.text._Z8kernel_bPiS_S_iii,"ax",@progbits
	.align	128
        .global         _Z8kernel_bPiS_S_iii
        .type           _Z8kernel_bPiS_S_iii,@function
        .size           _Z8kernel_bPiS_S_iii,(.L_x_27 - _Z8kernel_bPiS_S_iii)
        .other          _Z8kernel_bPiS_S_iii,@"STO_CUDA_ENTRY STV_DEFAULT"
_Z8kernel_bPiS_S_iii:
.text._Z8kernel_bPiS_S_iii:
[----:B------:R-:W-:Y:S01]  /*0000*/  LDC R1, c[0x0][0x37c] ;  /* 0x0000df00ff017b82 */ /* 0x000fe20000000800 */
[----:B------:R-:W0:Y:S07]  /*0010*/  S2R R0, SR_CTAID.X ;  /* 0x0000000000007919 */ /* 0x000e2e0000002500 */
[----:B------:R-:W1:Y:S01]  /*0020*/  LDC R2, c[0x0][0x398] ;  /* 0x0000e600ff027b82 */ /* 0x000e620000000800 */
[----:B------:R-:W0:Y:S01]  /*0030*/  LDCU UR4, c[0x0][0x360] ;  /* 0x00006c00ff0477ac */ /* 0x000e220008000800 */
[----:B------:R-:W0:Y:S06]  /*0040*/  S2R R5, SR_TID.X ;  /* 0x0000000000057919 */ /* 0x000e2c0000002100 */
[----:B------:R-:W2:Y:S01]  /*0050*/  LDC R3, c[0x0][0x3a0] ;  /* 0x0000e800ff037b82 */ /* 0x000ea20000000800 */
[----:B-1----:R-:W-:Y:S01]  /*0060*/  ISETP.GE.AND P0, PT, R2, 0x1, PT ;  /* 0x000000010200780c */ /* 0x002fe20003f06270 */
[----:B0-----:R-:W-:-:S05]  /*0070*/  IMAD R0, R0, UR4, R5 ;  /* 0x0000000400007c24 */ /* 0x001fca000f8e0205 */
[----:B--2---:R-:W-:-:S13]  /*0080*/  ISETP.GE.OR P0, PT, R0, R3, !P0 ;  /* 0x000000030000720c */ /* 0x004fda0004706670 */
[----:B------:R-:W-:Y:S05]  /*0090*/  @P0 EXIT ;  /* 0x000000000000094d */ /* 0x000fea0003800000 */
[----:B------:R-:W0:Y:S01]  /*00a0*/  LDC R13, c[0x0][0x39c] ;  /* 0x0000e700ff0d7b82 */ /* 0x000e220000000800 */
[----:B------:R-:W1:Y:S01]  /*00b0*/  LDCU.64 UR6, c[0x0][0x358] ;  /* 0x00006b00ff0677ac */ /* 0x000e620008000a00 */
[----:B0-----:R-:W-:-:S13]  /*00c0*/  ISETP.GE.AND P0, PT, R13, 0x1, PT ;  /* 0x000000010d00780c */ /* 0x001fda0003f06270 */
[----:B-1----:R-:W-:Y:S05]  /*00d0*/  @!P0 BRA `(.L_x_5) ;  /* 0x0000000800288947 */ /* 0x002fea0003800000 */
[C---:B------:R-:W-:Y:S01]  /*00e0*/  LOP3.LUT R19, R13.reuse, 0x7, RZ, 0xc0, !PT ;  /* 0x000000070d137812 */ /* 0x040fe200078ec0ff */
[----:B------:R-:W-:Y:S01]  /*00f0*/  HFMA2 R15, -RZ, RZ, 0, 0 ;  /* 0x00000000ff0f7431 */ /* 0x000fe200000001ff */
[----:B------:R-:W-:Y:S02]  /*0100*/  LOP3.LUT R12, R13, 0x7ffffff8, RZ, 0xc0, !PT ;  /* 0x7ffffff80d0c7812 */ /* 0x000fe400078ec0ff */
[----:B------:R-:W-:Y:S02]  /*0110*/  IADD3 R2, PT, PT, R19, -0x1, RZ ;  /* 0xffffffff13027810 */ /* 0x000fe40007ffe0ff */
[----:B------:R-:W-:Y:S02]  /*0120*/  LOP3.LUT R13, R13, 0x3, RZ, 0xc0, !PT ;  /* 0x000000030d0d7812 */ /* 0x000fe400078ec0ff */
[----:B------:R-:W-:Y:S02]  /*0130*/  ISETP.GE.U32.AND P0, PT, R2, 0x3, PT ;  /* 0x000000030200780c */ /* 0x000fe40003f06070 */
[----:B------:R-:W-:-:S11]  /*0140*/  IADD3 R14, PT, PT, -R12, RZ, RZ ;  /* 0x000000ff0c0e7210 */ /* 0x000fd60007ffe1ff */
.L_x_10:
[----:B------:R-:W0:Y:S01]  /*0150*/  LDC R10, c[0x0][0x39c] ;  /* 0x0000e700ff0a7b82 */ /* 0x000e220000000800 */
[----:B------:R-:W-:Y:S02]  /*0160*/  MOV R17, RZ ;  /* 0x000000ff00117202 */ /* 0x000fe40000000f00 */
[----:B------:R-:W-:Y:S02]  /*0170*/  MOV R18, RZ ;  /* 0x000000ff00127202 */ /* 0x000fe40000000f00 */
[----:B0-----:R-:W-:Y:S01]  /*0180*/  ISETP.GE.U32.AND P1, PT, R10, 0x8, PT ;  /* 0x000000080a00780c */ /* 0x001fe20003f26070 */
[----:B------:R-:W-:-:S12]  /*0190*/  IMAD R16, R15, R10, RZ ;  /* 0x0000000a0f107224 */ /* 0x000fd800078e02ff */
[----:B------:R-:W-:Y:S05]  /*01a0*/  @!P1 BRA `(.L_x_6) ;  /* 0x0000000000c89947 */ /* 0x000fea0003800000 */
[----:B------:R-:W0:Y:S01]  /*01b0*/  LDC.64 R2, c[0x0][0x380] ;  /* 0x0000e000ff027b82 */ /* 0x000e220000000a00 */
[----:B------:R-:W-:Y:S02]  /*01c0*/  MOV R18, RZ ;  /* 0x000000ff00127202 */ /* 0x000fe40000000f00 */
[----:B------:R-:W-:Y:S02]  /*01d0*/  MOV R17, R0 ;  /* 0x0000000000117202 */ /* 0x000fe40000000f00 */
[----:B------:R-:W-:Y:S01]  /*01e0*/  MOV R11, R14 ;  /* 0x0000000e000b7202 */ /* 0x000fe20000000f00 */
[----:B0-----:R-:W-:-:S03]  /*01f0*/  IMAD.WIDE.U32 R2, R16, 0x4, R2 ;  /* 0x0000000410027825 */ /* 0x001fc600078e0002 */
[----:B------:R-:W-:-:S04]  /*0200*/  IADD3 R5, P1, PT, R2, 0x10, RZ ;  /* 0x0000001002057810 */ /* 0x000fc80007f3e0ff */
[----:B------:R-:W-:-:S09]  /*0210*/  IADD3.X R6, PT, PT, RZ, R3, RZ, P1, !PT ;  /* 0x00000003ff067210 */ /* 0x000fd20000ffe4ff */
.L_x_7:
[----:B------:R-:W0:Y:S01]  /*0220*/  LDC.64 R28, c[0x0][0x388] ;  /* 0x0000e200ff1c7b82 */ /* 0x000e220000000a00 */
[----:B------:R-:W-:Y:S02]  /*0230*/  MOV R2, R5 ;  /* 0x0000000500027202 */ /* 0x000fe40000000f00 */
[----:B------:R-:W-:-:S05]  /*0240*/  MOV R3, R6 ;  /* 0x0000000600037202 */ /* 0x000fca0000000f00 */
[----:B------:R-:W1:Y:S01]  /*0250*/  LDC R25, c[0x0][0x3a0] ;  /* 0x0000e800ff197b82 */ /* 0x000e620000000800 */
[----:B------:R-:W2:Y:S04]  /*0260*/  LDG.E R21, desc[UR6][R2.64+-0x10] ;  /* 0xfffff00602157981 */ /* 0x000ea8000c1e1900 */
[----:B------:R-:W3:Y:S01]  /*0270*/  LDG.E R24, desc[UR6][R2.64+-0xc] ;  /* 0xfffff40602187981 */ /* 0x000ee2000c1e1900 */
[----:B0-----:R-:W-:-:S05]  /*0280*/  IMAD.WIDE R28, R17, 0x4, R28 ;  /* 0x00000004111c7825 */ /* 0x001fca00078e021c */
[----:B------:R-:W2:Y:S01]  /*0290*/  LDG.E R26, desc[UR6][R28.64] ;  /* 0x000000061c1a7981 */ /* 0x000ea2000c1e1900 */
[----:B-1----:R-:W-:-:S05]  /*02a0*/  IMAD.WIDE R22, R25, 0x4, R28 ;  /* 0x0000000419167825 */ /* 0x002fca00078e021c */
[----:B------:R0:W3:Y:S01]  /*02b0*/  LDG.E R27, desc[UR6][R22.64] ;  /* 0x00000006161b7981 */ /* 0x0000e2000c1e1900 */
[----:B------:R-:W-:-:S03]  /*02c0*/  IMAD.WIDE R4, R25, 0x4, R22 ;  /* 0x0000000419047825 */ /* 0x000fc600078e0216 */
[----:B------:R-:W4:Y:S01]  /*02d0*/  LDG.E R29, desc[UR6][R2.64+-0x4] ;  /* 0xfffffc06021d7981 */ /* 0x000f22000c1e1900 */
[----:B------:R-:W-:-:S03]  /*02e0*/  IMAD.WIDE R6, R25, 0x4, R4 ;  /* 0x0000000419067825 */ /* 0x000fc600078e0204 */
[----:B------:R-:W5:Y:S01]  /*02f0*/  LDG.E R5, desc[UR6][R4.64] ;  /* 0x0000000604057981 */ /* 0x000f62000c1e1900 */
[----:B------:R-:W-:-:S03]  /*0300*/  IMAD.WIDE R8, R25, 0x4, R6 ;  /* 0x0000000419087825 */ /* 0x000fc600078e0206 */
[----:B------:R-:W4:Y:S04]  /*0310*/  LDG.E R6, desc[UR6][R6.64] ;  /* 0x0000000606067981 */ /* 0x000f28000c1e1900 */
[----:B------:R-:W4:Y:S04]  /*0320*/  LDG.E R4, desc[UR6][R2.64+0x4] ;  /* 0x0000040602047981 */ /* 0x000f28000c1e1900 */
[----:B------:R-:W4:Y:S01]  /*0330*/  LDG.E R7, desc[UR6][R2.64] ;  /* 0x0000000602077981 */ /* 0x000f22000c1e1900 */
[----:B--2---:R-:W-:-:S03]  /*0340*/  IMAD R26, R21, R26, R18 ;  /* 0x0000001a151a7224 */ /* 0x004fc600078e0212 */
[----:B------:R-:W5:Y:S01]  /*0350*/  LDG.E R18, desc[UR6][R2.64+-0x8] ;  /* 0xfffff80602127981 */ /* 0x000f62000c1e1900 */
[----:B------:R-:W-:-:S03]  /*0360*/  IMAD.WIDE R20, R25, 0x4, R8 ;  /* 0x0000000419147825 */ /* 0x000fc600078e0208 */
[----:B------:R-:W2:Y:S01]  /*0370*/  LDG.E R8, desc[UR6][R8.64] ;  /* 0x0000000608087981 */ /* 0x000ea2000c1e1900 */
[----:B0-----:R-:W-:-:S03]  /*0380*/  IMAD.WIDE R22, R25, 0x4, R20 ;  /* 0x0000000419167825 */ /* 0x001fc600078e0214 */
[----:B------:R-:W2:Y:S01]  /*0390*/  LDG.E R20, desc[UR6][R20.64] ;  /* 0x0000000614147981 */ /* 0x000ea2000c1e1900 */
[----:B---3--:R-:W-:Y:S02]  /*03a0*/  IMAD R28, R24, R27, R26 ;  /* 0x0000001b181c7224 */ /* 0x008fe400078e021a */
[----:B------:R-:W-:Y:S01]  /*03b0*/  IMAD.WIDE R26, R25, 0x4, R22 ;  /* 0x00000004191a7825 */ /* 0x000fe200078e0216 */
[----:B------:R-:W3:Y:S04]  /*03c0*/  LDG.E R24, desc[UR6][R22.64] ;  /* 0x0000000616187981 */ /* 0x000ee8000c1e1900 */
[----:B------:R-:W3:Y:S04]  /*03d0*/  LDG.E R9, desc[UR6][R2.64+0xc] ;  /* 0x00000c0602097981 */ /* 0x000ee8000c1e1900 */
[----:B------:R-:W3:Y:S04]  /*03e0*/  LDG.E R21, desc[UR6][R2.64+0x8] ;  /* 0x0000080602157981 */ /* 0x000ee8000c1e1900 */
[----:B------:R-:W3:Y:S01]  /*03f0*/  LDG.E R26, desc[UR6][R26.64] ;  /* 0x000000061a1a7981 */ /* 0x000ee2000c1e1900 */
[----:B------:R-:W-:-:S04]  /*0400*/  IADD3 R11, PT, PT, R11, 0x8, RZ ;  /* 0x000000080b0b7810 */ /* 0x000fc80007ffe0ff */
[----:B------:R-:W-:Y:S02]  /*0410*/  ISETP.NE.AND P1, PT, R11, RZ, PT ;  /* 0x000000ff0b00720c */ /* 0x000fe40003f25270 */
[----:B------:R-:W-:Y:S01]  /*0420*/  LEA R17, R25, R17, 0x3 ;  /* 0x0000001119117211 */ /* 0x000fe200078e18ff */
[----:B-----5:R-:W-:-:S04]  /*0430*/  IMAD R5, R18, R5, R28 ;  /* 0x0000000512057224 */ /* 0x020fc800078e021c */
[----:B----4-:R-:W-:-:S04]  /*0440*/  IMAD R5, R29, R6, R5 ;  /* 0x000000061d057224 */ /* 0x010fc800078e0205 */
[----:B--2---:R-:W-:-:S04]  /*0450*/  IMAD R5, R7, R8, R5 ;  /* 0x0000000807057224 */ /* 0x004fc800078e0205 */
[----:B------:R-:W-:Y:S01]  /*0460*/  IMAD R4, R4, R20, R5 ;  /* 0x0000001404047224 */ /* 0x000fe200078e0205 */
[----:B------:R-:W-:-:S04]  /*0470*/  IADD3 R5, P2, PT, R2, 0x20, RZ ;  /* 0x0000002002057810 */ /* 0x000fc80007f5e0ff */
[----:B------:R-:W-:Y:S01]  /*0480*/  IADD3.X R6, PT, PT, RZ, R3, RZ, P2, !PT ;  /* 0x00000003ff067210 */ /* 0x000fe200017fe4ff */
[----:B---3--:R-:W-:-:S04]  /*0490*/  IMAD R4, R21, R24, R4 ;  /* 0x0000001815047224 */ /* 0x008fc800078e0204 */
[----:B------:R-:W-:Y:S01]  /*04a0*/  IMAD R18, R9, R26, R4 ;  /* 0x0000001a09127224 */ /* 0x000fe200078e0204 */
[----:B------:R-:W-:Y:S06]  /*04b0*/  @P1 BRA `(.L_x_7) ;  /* 0xfffffffc00581947 */ /* 0x000fec000383ffff */
[----:B------:R-:W-:-:S07]  /*04c0*/  MOV R17, R12 ;  /* 0x0000000c00117202 */ /* 0x000fce0000000f00 */
.L_x_6:
[----:B------:R-:W-:-:S13]  /*04d0*/  ISETP.NE.AND P1, PT, R19, RZ, PT ;  /* 0x000000ff1300720c */ /* 0x000fda0003f25270 */
[----:B------:R-:W-:Y:S05]  /*04e0*/  @!P1 BRA `(.L_x_8) ;  /* 0x0000000000fc9947 */ /* 0x000fea0003800000 */
[----:B------:R-:W-:Y:S01]  /*04f0*/  ISETP.NE.AND P1, PT, R13, RZ, PT ;  /* 0x000000ff0d00720c */ /* 0x000fe20003f25270 */
[----:B------:R-:W-:-:S12]  /*0500*/  @!P0 BRA `(.L_x_9) ;  /* 0x0000000000708947 */ /* 0x000fd80003800000 */
[----:B------:R-:W0:Y:S01]  /*0510*/  LDC R11, c[0x0][0x3a0] ;  /* 0x0000e800ff0b7b82 */ /* 0x000e220000000800 */
[CC--:B------:R-:W-:Y:S02]  /*0520*/  IADD3 R9, PT, PT, R16.reuse, R17.reuse, RZ ;  /* 0x0000001110097210 */ /* 0x0c0fe40007ffe0ff */
[----:B------:R-:W-:-:S05]  /*0530*/  IADD3 R20, P2, PT, R16, R17, RZ ;  /* 0x0000001110147210 */ /* 0x000fca0007f5e0ff */
[----:B------:R-:W1:Y:S08]  /*0540*/  LDC.64 R4, c[0x0][0x388] ;  /* 0x0000e200ff047b82 */ /* 0x000e700000000a00 */
[----:B------:R-:W2:Y:S08]  /*0550*/  LDC.64 R6, c[0x0][0x380] ;  /* 0x0000e000ff067b82 */ /* 0x000eb00000000a00 */
[----:B------:R-:W3:Y:S01]  /*0560*/  LDC.64 R2, c[0x0][0x380] ;  /* 0x0000e000ff027b82 */ /* 0x000ee20000000a00 */
[----:B0-----:R-:W-:-:S04]  /*0570*/  IMAD R21, R17, R11, R0 ;  /* 0x0000000b11157224 */ /* 0x001fc800078e0200 */
[----:B-1----:R-:W-:Y:S01]  /*0580*/  IMAD.WIDE R4, R21, 0x4, R4 ;  /* 0x0000000415047825 */ /* 0x002fe200078e0204 */
[----:B------:R-:W-:-:S03]  /*0590*/  IADD3.X R21, PT, PT, RZ, RZ, RZ, P2, !PT ;  /* 0x000000ffff157210 */ /* 0x000fc600017fe4ff */
[----:B--2---:R-:W-:-:S04]  /*05a0*/  IMAD.WIDE.U32 R6, R9, 0x4, R6 ;  /* 0x0000000409067825 */ /* 0x004fc800078e0006 */
[----:B------:R-:W-:Y:S02]  /*05b0*/  IMAD.WIDE R8, R11, 0x4, R4 ;  /* 0x000000040b087825 */ /* 0x000fe400078e0204 */
[----:B------:R-:W2:Y:S01]  /*05c0*/  LDG.E R7, desc[UR6][R6.64] ;  /* 0x0000000606077981 */ /* 0x000ea2000c1e1900 */
[----:B---3--:R-:W-:-:S03]  /*05d0*/  LEA R2, P2, R20, R2, 0x2 ;  /* 0x0000000214027211 */ /* 0x008fc600078410ff */
[----:B------:R-:W2:Y:S01]  /*05e0*/  LDG.E R4, desc[UR6][R4.64] ;  /* 0x0000000604047981 */ /* 0x000ea2000c1e1900 */
[----:B------:R-:W-:Y:S01]  /*05f0*/  LEA.HI.X R3, R20, R3, R21, 0x2, P2 ;  /* 0x0000000314037211 */ /* 0x000fe200010f1415 */
[C---:B------:R-:W-:Y:S02]  /*0600*/  IMAD.WIDE R20, R11.reuse, 0x4, R8 ;  /* 0x000000040b147825 */ /* 0x040fe400078e0208 */
[----:B------:R-:W3:Y:S04]  /*0610*/  LDG.E R8, desc[UR6][R8.64] ;  /* 0x0000000608087981 */ /* 0x000ee8000c1e1900 */
[----:B------:R-:W3:Y:S01]  /*0620*/  LDG.E R24, desc[UR6][R2.64+0x4] ;  /* 0x0000040602187981 */ /* 0x000ee2000c1e1900 */
[----:B------:R-:W-:-:S03]  /*0630*/  IMAD.WIDE R22, R11, 0x4, R20 ;  /* 0x000000040b167825 */ /* 0x000fc600078e0214 */
        /* <DEDUP_REMOVED lines=9> */
.L_x_9:
[----:B------:R-:W-:Y:S05]  /*06d0*/  @!P1 BRA `(.L_x_8) ;  /* 0x0000000000809947 */ /* 0x000fea0003800000 */
[----:B------:R-:W-:Y:S01]  /*06e0*/  ISETP.NE.AND P2, PT, R13, 0x1, PT ;  /* 0x000000010d00780c */ /* 0x000fe20003f45270 */
[----:B------:R-:W0:Y:S01]  /*06f0*/  LDC.64 R8, c[0x0][0x380] ;  /* 0x0000e000ff087b82 */ /* 0x000e220000000a00 */
[----:B------:R-:W-:-:S07]  /*0700*/  LOP3.LUT P1, RZ, R10, 0x1, RZ, 0xc0, !PT ;  /* 0x000000010aff7812 */ /* 0x000fce000782c0ff */
[----:B------:R-:W1:Y:S04]  /*0710*/  LDC.64 R10, c[0x0][0x388] ;  /* 0x0000e200ff0a7b82 */ /* 0x000e680000000a00 */
[CC--:B------:R-:W-:Y:S02]  /*0720*/  @P2 IADD3 R21, P3, PT, R16.reuse, R17.reuse, RZ ;  /* 0x0000001110152210 */ /* 0x0c0fe40007f7e0ff */
[----:B------:R-:W-:Y:S02]  /*0730*/  @P2 IADD3 R25, PT, PT, R16, R17, RZ ;  /* 0x0000001110192210 */ /* 0x000fe40007ffe0ff */
[----:B------:R-:W2:Y:S01]  /*0740*/  @P2 LDC R23, c[0x0][0x3a0] ;  /* 0x0000e800ff172b82 */ /* 0x000ea20000000800 */
[----:B------:R-:W-:-:S07]  /*0750*/  @P2 IADD3.X R22, PT, PT, RZ, RZ, RZ, P3, !PT ;  /* 0x000000ffff162210 */ /* 0x000fce0001ffe4ff */
[----:B------:R-:W3:Y:S01]  /*0760*/  @P2 LDC.64 R2, c[0x0][0x380] ;  /* 0x0000e000ff022b82 */ /* 0x000ee20000000a00 */
[----:B0-----:R-:W-:-:S06]  /*0770*/  @P2 IMAD.WIDE.U32 R8, R25, 0x4, R8 ;  /* 0x0000000419082825 */ /* 0x001fcc00078e0008 */
[----:B------:R-:W4:Y:S01]  /*0780*/  @P2 LDG.E R9, desc[UR6][R8.64] ;  /* 0x0000000608092981 */ /* 0x000f22000c1e1900 */
[----:B------:R-:W0:Y:S08]  /*0790*/  @P1 LDC R20, c[0x0][0x3a0] ;  /* 0x0000e800ff141b82 */ /* 0x000e300000000800 */
[----:B------:R-:W5:Y:S01]  /*07a0*/  LDC.64 R4, c[0x0][0x380] ;  /* 0x0000e000ff047b82 */ /* 0x000f620000000a00 */
[C---:B--2---:R-:W-:Y:S01]  /*07b0*/  @P2 IMAD R27, R17.reuse, R23, R0 ;  /* 0x00000017111b2224 */ /* 0x044fe200078e0200 */
[----:B------:R-:W-:-:S03]  /*07c0*/  @P2 IADD3 R17, PT, PT, R17, 0x2, RZ ;  /* 0x0000000211112810 */ /* 0x000fc60007ffe0ff */
[----:B-1----:R-:W-:-:S03]  /*07d0*/  @P2 IMAD.WIDE R10, R27, 0x4, R10 ;  /* 0x000000041b0a2825 */ /* 0x002fc600078e020a */
[----:B------:R-:W1:Y:S01]  /*07e0*/  LDC.64 R6, c[0x0][0x388] ;  /* 0x0000e200ff067b82 */ /* 0x000e620000000a00 */
[----:B---3--:R-:W-:-:S04]  /*07f0*/  @P2 LEA R2, P3, R21, R2, 0x2 ;  /* 0x0000000215022211 */ /* 0x008fc800078610ff */
[----:B------:R-:W-:Y:S01]  /*0800*/  @P2 LEA.HI.X R3, R21, R3, R22, 0x2, P3 ;  /* 0x0000000315032211 */ /* 0x000fe200018f1416 */
[----:B------:R-:W-:Y:S01]  /*0810*/  @P2 IMAD.WIDE R22, R23, 0x4, R10 ;  /* 0x0000000417162825 */ /* 0x000fe200078e020a */
[----:B------:R-:W-:Y:S02]  /*0820*/  @P1 IADD3 R21, PT, PT, R16, R17, RZ ;  /* 0x0000001110151210 */ /* 0x000fe40007ffe0ff */
[----:B------:R-:W4:Y:S01]  /*0830*/  @P2 LDG.E R16, desc[UR6][R10.64] ;  /* 0x000000060a102981 */ /* 0x000f22000c1e1900 */
[----:B0-----:R-:W-:-:S03]  /*0840*/  @P1 IMAD R17, R17, R20, R0 ;  /* 0x0000001411111224 */ /* 0x001fc600078e0200 */
[----:B------:R-:W2:Y:S01]  /*0850*/  @P2 LDG.E R2, desc[UR6][R2.64+0x4] ;  /* 0x0000040602022981 */ /* 0x000ea2000c1e1900 */
[----:B-----5:R-:W-:-:S03]  /*0860*/  @P1 IMAD.WIDE.U32 R4, R21, 0x4, R4 ;  /* 0x0000000415041825 */ /* 0x020fc600078e0004 */
[----:B------:R-:W2:Y:S04]  /*0870*/  @P2 LDG.E R22, desc[UR6][R22.64] ;  /* 0x0000000616162981 */ /* 0x000ea8000c1e1900 */
[----:B------:R-:W3:Y:S01]  /*0880*/  @P1 LDG.E R5, desc[UR6][R4.64] ;  /* 0x0000000604051981 */ /* 0x000ee2000c1e1900 */
[----:B-1----:R-:W-:-:S06]  /*0890*/  @P1 IMAD.WIDE R6, R17, 0x4, R6 ;  /* 0x0000000411061825 */ /* 0x002fcc00078e0206 */
[----:B------:R-:W3:Y:S01]  /*08a0*/  @P1 LDG.E R6, desc[UR6][R6.64] ;  /* 0x0000000606061981 */ /* 0x000ee2000c1e1900 */
[----:B----4-:R-:W-:-:S04]  /*08b0*/  @P2 IMAD R9, R9, R16, R18 ;  /* 0x0000001009092224 */ /* 0x010fc800078e0212 */
[----:B--2---:R-:W-:-:S04]  /*08c0*/  @P2 IMAD R18, R2, R22, R9 ;  /* 0x0000001602122224 */ /* 0x004fc800078e0209 */
[----:B---3--:R-:W-:-:S07]  /*08d0*/  @P1 IMAD R18, R5, R6, R18 ;  /* 0x0000000605121224 */ /* 0x008fce00078e0212 */
.L_x_8:
[----:B------:R-:W0:Y:S01]  /*08e0*/  LDCU UR4, c[0x0][0x3a0] ;  /* 0x00007400ff0477ac */ /* 0x000e220008000800 */
[----:B------:R-:W1:Y:S01]  /*08f0*/  LDC.64 R2, c[0x0][0x390] ;  /* 0x0000e400ff027b82 */ /* 0x000e620000000a00 */
[C---:B0-----:R-:W-:Y:S01]  /*0900*/  IMAD R5, R15.reuse, UR4, R0 ;  /* 0x000000040f057c24 */ /* 0x041fe2000f8e0200 */
[----:B------:R-:W0:Y:S01]  /*0910*/  LDCU UR4, c[0x0][0x398] ;  /* 0x00007300ff0477ac */ /* 0x000e220008000800 */
[----:B------:R-:W-:Y:S02]  /*0920*/  IADD3 R15, PT, PT, R15, 0x1, RZ ;  /* 0x000000010f0f7810 */ /* 0x000fe40007ffe0ff */
[----:B-1----:R-:W-:-:S05]  /*0930*/  IMAD.WIDE R2, R5, 0x4, R2 ;  /* 0x0000000405027825 */ /* 0x002fca00078e0202 */
[----:B------:R1:W-:Y:S01]  /*0940*/  STG.E desc[UR6][R2.64], R18 ;  /* 0x0000001202007986 */ /* 0x0003e2000c101906 */
[----:B0-----:R-:W-:-:S13]  /*0950*/  ISETP.NE.AND P1, PT, R15, UR4, PT ;  /* 0x000000040f007c0c */ /* 0x001fda000bf25270 */
[----:B-1----:R-:W-:Y:S05]  /*0960*/  @!P1 EXIT ;  /* 0x000000000000994d */ /* 0x002fea0003800000 */
[----:B------:R-:W-:Y:S05]  /*0970*/  BRA `(.L_x_10) ;  /* 0xfffffff400f47947 */ /* 0x000fea000383ffff */
.L_x_5:
[C---:B------:R-:W-:Y:S01]  /*0980*/  ISETP.GE.U32.AND P0, PT, R2.reuse, 0x8, PT ;  /* 0x000000080200780c */ /* 0x040fe20003f06070 */
[----:B------:R-:W-:Y:S01]  /*0990*/  HFMA2 R4, -RZ, RZ, 0, 0 ;  /* 0x00000000ff047431 */ /* 0x000fe200000001ff */
[----:B------:R-:W-:-:S04]  /*09a0*/  LOP3.LUT R5, R2, 0x7, RZ, 0xc0, !PT ;  /* 0x0000000702057812 */ /* 0x000fc800078ec0ff */
[----:B------:R-:W-:-:S07]  /*09b0*/  ISETP.NE.AND P1, PT, R5, RZ, PT ;  /* 0x000000ff0500720c */ /* 0x000fce0003f25270 */
[----:B------:R-:W-:Y:S06]  /*09c0*/  @!P0 BRA `(.L_x_11) ;  /* 0x00000000005c8947 */ /* 0x000fec0003800000 */
[----:B------:R-:W0:Y:S01]  /*09d0*/  LDC.64 R6, c[0x0][0x390] ;  /* 0x0000e400ff067b82 */ /* 0x000e220000000a00 */
[----:B------:R-:W-:Y:S01]  /*09e0*/  LOP3.LUT R4, R2, 0x7ffffff8, RZ, 0xc0, !PT ;  /* 0x7ffffff802047812 */ /* 0x000fe200078ec0ff */
[----:B------:R-:W-:-:S06]  /*09f0*/  UMOV UR4, URZ ;  /* 0x000000ff00047c82 */ /* 0x000fcc0008000000 */
.L_x_12:
[----:B-1----:R-:W-:Y:S01]  /*0a00*/  IMAD R9, R3, UR4, R0 ;  /* 0x0000000403097c24 */ /* 0x002fe2000f8e0200 */
[----:B------:R-:W-:-:S03]  /*0a10*/  UIADD3 UR4, UPT, UPT, UR4, 0x8, URZ ;  /* 0x0000000804047890 */ /* 0x000fc6000fffe0ff */
[----:B0-----:R-:W-:-:S03]  /*0a20*/  IMAD.WIDE R8, R9, 0x4, R6 ;  /* 0x0000000409087825 */ /* 0x001fc600078e0206 */
[----:B------:R-:W-:Y:S02]  /*0a30*/  ISETP.NE.AND P0, PT, R4, UR4, PT ;  /* 0x0000000404007c0c */ /* 0x000fe4000bf05270 */
[----:B------:R1:W-:Y:S01]  /*0a40*/  STG.E desc[UR6][R8.64], RZ ;  /* 0x000000ff08007986 */ /* 0x0003e2000c101906 */
[----:B------:R-:W-:-:S05]  /*0a50*/  IMAD.WIDE R10, R3, 0x4, R8 ;  /* 0x00000004030a7825 */ /* 0x000fca00078e0208 */
        /* <DEDUP_REMOVED lines=13> */
[----:B------:R-:W-:Y:S05]  /*0b30*/  @P0 BRA `(.L_x_12) ;  /* 0xfffffffc00b00947 */ /* 0x000fea000383ffff */
.L_x_11:
[----:B------:R-:W-:Y:S05]  /*0b40*/  @!P1 EXIT ;  /* 0x000000000000994d */ /* 0x000fea0003800000 */
[----:B------:R-:W-:Y:S02]  /*0b50*/  ISETP.GE.U32.AND P0, PT, R5, 0x4, PT ;  /* 0x000000040500780c */ /* 0x000fe40003f06070 */
[----:B-1----:R-:W-:-:S04]  /*0b60*/  LOP3.LUT R14, R2, 0x3, RZ, 0xc0, !PT ;  /* 0x00000003020e7812 */ /* 0x002fc800078ec0ff */
[----:B------:R-:W-:-:S07]  /*0b70*/  ISETP.NE.AND P1, PT, R14, RZ, PT ;  /* 0x000000ff0e00720c */ /* 0x000fce0003f25270 */
[----:B------:R-:W-:Y:S06]  /*0b80*/  @!P0 BRA `(.L_x_13) ;  /* 0x00000000002c8947 */ /* 0x000fec0003800000 */
[----:B------:R-:W0:Y:S01]  /*0b90*/  LDC.64 R6, c[0x0][0x390] ;  /* 0x0000e400ff067b82 */ /* 0x000e220000000a00 */
[C---:B------:R-:W-:Y:S01]  /*0ba0*/  IMAD R5, R4.reuse, R3, R0 ;  /* 0x0000000304057224 */ /* 0x040fe200078e0200 */
[----:B------:R-:W-:-:S03]  /*0bb0*/  IADD3 R4, PT, PT, R4, 0x4, RZ ;  /* 0x0000000404047810 */ /* 0x000fc60007ffe0ff */
[----:B0-----:R-:W-:-:S05]  /*0bc0*/  IMAD.WIDE R6, R5, 0x4, R6 ;  /* 0x0000000405067825 */ /* 0x001fca00078e0206 */
[----:B------:R0:W-:Y:S01]  /*0bd0*/  STG.E desc[UR6][R6.64], RZ ;  /* 0x000000ff06007986 */ /* 0x0001e2000c101906 */
[----:B------:R-:W-:-:S05]  /*0be0*/  IMAD.WIDE R8, R3, 0x4, R6 ;  /* 0x0000000403087825 */ /* 0x000fca00078e0206 */
[----:B------:R0:W-:Y:S01]  /*0bf0*/  STG.E desc[UR6][R8.64], RZ ;  /* 0x000000ff08007986 */ /* 0x0001e2000c101906 */
[----:B------:R-:W-:-:S05]  /*0c00*/  IMAD.WIDE R10, R3, 0x4, R8 ;  /* 0x00000004030a7825 */ /* 0x000fca00078e0208 */
[----:B------:R0:W-:Y:S01]  /*0c10*/  STG.E desc[UR6][R10.64], RZ ;  /* 0x000000ff0a007986 */ /* 0x0001e2000c101906 */
[----:B------:R-:W-:-:S05]  /*0c20*/  IMAD.WIDE R12, R3, 0x4, R10 ;  /* 0x00000004030c7825 */ /* 0x000fca00078e020a */
[----:B------:R0:W-:Y:S02]  /*0c30*/  STG.E desc[UR6][R12.64], RZ ;  /* 0x000000ff0c007986 */ /* 0x0001e4000c101906 */
.L_x_13:
[----:B------:R-:W-:Y:S05]  /*0c40*/  @!P1 EXIT ;  /* 0x000000000000994d */ /* 0x000fea0003800000 */
[----:B------:R-:W-:Y:S02]  /*0c50*/  ISETP.NE.AND P0, PT, R14, 0x1, PT ;  /* 0x000000010e00780c */ /* 0x000fe40003f05270 */
[----:B------:R-:W-:-:S04]  /*0c60*/  LOP3.LUT R2, R2, 0x1, RZ, 0xc0, !PT ;  /* 0x0000000102027812 */ /* 0x000fc800078ec0ff */
[----:B------:R-:W-:-:S07]  /*0c70*/  ISETP.NE.U32.AND P1, PT, R2, 0x1, PT ;  /* 0x000000010200780c */ /* 0x000fce0003f25070 */
[----:B------:R-:W-:Y:S06]  /*0c80*/  @!P0 BRA `(.L_x_14) ;  /* 0x00000000001c8947 */ /* 0x000fec0003800000 */
[----:B0-----:R-:W0:Y:S01]  /*0c90*/  LDC.64 R6, c[0x0][0x390] ;  /* 0x0000e400ff067b82 */ /* 0x001e220000000a00 */
[C---:B------:R-:W-:Y:S01]  /*0ca0*/  IMAD R5, R4.reuse, R3, R0 ;  /* 0x0000000304057224 */ /* 0x040fe200078e0200 */
[----:B------:R-:W-:-:S03]  /*0cb0*/  IADD3 R4, PT, PT, R4, 0x2, RZ ;  /* 0x0000000204047810 */ /* 0x000fc60007ffe0ff */
[----:B0-----:R-:W-:-:S05]  /*0cc0*/  IMAD.WIDE R6, R5, 0x4, R6 ;  /* 0x0000000405067825 */ /* 0x001fca00078e0206 */
[----:B------:R1:W-:Y:S01]  /*0cd0*/  STG.E desc[UR6][R6.64], RZ ;  /* 0x000000ff06007986 */ /* 0x0003e2000c101906 */
[----:B------:R-:W-:-:S05]  /*0ce0*/  IMAD.WIDE R8, R3, 0x4, R6 ;  /* 0x0000000403087825 */ /* 0x000fca00078e0206 */
[----:B------:R1:W-:Y:S02]  /*0cf0*/  STG.E desc[UR6][R8.64], RZ ;  /* 0x000000ff08007986 */ /* 0x0003e4000c101906 */
.L_x_14:
[----:B------:R-:W-:Y:S05]  /*0d00*/  @P1 EXIT ;  /* 0x000000000000194d */ /* 0x000fea0003800000 */
[----:B01----:R-:W0:Y:S01]  /*0d10*/  LDC.64 R6, c[0x0][0x390] ;  /* 0x0000e400ff067b82 */ /* 0x003e220000000a00 */
[----:B------:R-:W-:-:S04]  /*0d20*/  IMAD R3, R4, R3, R0 ;  /* 0x0000000304037224 */ /* 0x000fc800078e0200 */
[----:B0-----:R-:W-:-:S05]  /*0d30*/  IMAD.WIDE R2, R3, 0x4, R6 ;  /* 0x0000000403027825 */ /* 0x001fca00078e0206 */
[----:B------:R-:W-:Y:S01]  /*0d40*/  STG.E desc[UR6][R2.64], RZ ;  /* 0x000000ff02007986 */ /* 0x000fe2000c101906 */
[----:B------:R-:W-:Y:S05]  /*0d50*/  EXIT ;  /* 0x000000000000794d */ /* 0x000fea0003800000 */
.L_x_15:
        /* <DEDUP_REMOVED lines=10> */
.L_x_27:


//--------------------- .text._Z8kernel_aPiS_S_iii --------------------------
	.section	.text._Z8kernel_aPiS_S_iii,"ax",@progbits
	.align	128
        .global         _Z8kernel_aPiS_S_iii
        .type           _Z8kernel_aPiS_S_iii,@function
        .size           _Z8kernel_aPiS_S_iii,(.L_x_28 - _Z8kernel_aPiS_S_iii)
        .other          _Z8kernel_aPiS_S_iii,@"STO_CUDA_ENTRY STV_DEFAULT"
_Z8kernel_aPiS_S_iii:
.text._Z8kernel_aPiS_S_iii:
[----:B------:R-:W-:Y:S01]  /*0000*/  LDC R1, c[0x0][0x37c] ;  /* 0x0000df00ff017b82 */ /* 0x000fe20000000800 */
[----:B------:R-:W0:Y:S01]  /*0010*/  S2R R0, SR_CTAID.X ;  /* 0x0000000000007919 */ /* 0x000e220000002500 */
[----:B------:R-:W1:Y:S01]  /*0020*/  LDCU UR6, c[0x0][0x3a0] ;  /* 0x00007400ff0677ac */ /* 0x000e620008000800 */
[----:B------:R-:W0:Y:S01]  /*0030*/  S2R R3, SR_TID.X ;  /* 0x0000000000037919 */ /* 0x000e220000002100 */
[----:B------:R-:W0:Y:S01]  /*0040*/  LDCU UR4, c[0x0][0x360] ;  /* 0x00006c00ff0477ac */ /* 0x000e220008000800 */
[----:B------:R-:W2:Y:S01]  /*0050*/  LDCU UR5, c[0x0][0x398] ;  /* 0x00007300ff0577ac */ /* 0x000ea20008000800 */
[----:B-1----:R-:W-:-:S06]  /*0060*/  UISETP.GE.AND UP0, UPT, UR6, 0x1, UPT ;  /* 0x000000010600788c */ /* 0x002fcc000bf06270 */
[----:B------:R-:W-:Y:S01]  /*0070*/  PLOP3.LUT P0, PT, PT, PT, UP0, 0x80, 0x8 ;  /* 0x000000000008781c */ /* 0x000fe20003f0f008 */
[----:B0-----:R-:W-:-:S05]  /*0080*/  IMAD R0, R0, UR4, R3 ;  /* 0x0000000400007c24 */ /* 0x001fca000f8e0203 */
[----:B--2---:R-:W-:-:S13]  /*0090*/  ISETP.GE.OR P0, PT, R0, UR5, !P0 ;  /* 0x0000000500007c0c */ /* 0x004fda000c706670 */
[----:B------:R-:W-:Y:S05]  /*00a0*/  @P0 EXIT ;  /* 0x000000000000094d */ /* 0x000fea0003800000 */
[----:B------:R-:W0:Y:S01]  /*00b0*/  LDC R3, c[0x0][0x39c] ;  /* 0x0000e700ff037b82 */ /* 0x000e220000000800 */
[----:B------:R-:W1:Y:S01]  /*00c0*/  LDCU.64 UR22, c[0x0][0x358] ;  /* 0x00006b00ff1677ac */ /* 0x000e620008000a00 */
[----:B0-----:R-:W-:-:S13]  /*00d0*/  ISETP.GE.AND P0, PT, R3, 0x1, PT ;  /* 0x000000010300780c */ /* 0x001fda0003f06270 */
[----:B-1----:R-:W-:Y:S05]  /*00e0*/  @!P0 BRA `(.L_x_16) ;  /* 0x00000008007c8947 */ /* 0x002fea0003800000 */
[C---:B------:R-:W-:Y:S01]  /*00f0*/  LOP3.LUT R12, R3.reuse, 0x7ffffff8, RZ, 0xc0, !PT ;  /* 0x7ffffff8030c7812 */ /* 0x040fe200078ec0ff */
[----:B------:R-:W-:Y:S01]  /*0100*/  IMAD R13, R0, R3, RZ ;  /* 0x00000003000d7224 */ /* 0x000fe200078e02ff */
[C---:B------:R-:W-:Y:S01]  /*0110*/  LOP3.LUT R24, R3.reuse, 0x7, RZ, 0xc0, !PT ;  /* 0x0000000703187812 */ /* 0x040fe200078ec0ff */
[----:B------:R-:W-:Y:S01]  /*0120*/  USHF.L.U32 UR5, UR6, 0x3, URZ ;  /* 0x0000000306057899 */ /* 0x000fe200080006ff */
[----:B------:R-:W-:Y:S01]  /*0130*/  LOP3.LUT R14, R3, 0x3, RZ, 0xc0, !PT ;  /* 0x00000003030e7812 */ /* 0x000fe200078ec0ff */
[----:B------:R-:W-:Y:S01]  /*0140*/  UMOV UR4, URZ ;  /* 0x000000ff00047c82 */ /* 0x000fe20008000000 */
[----:B------:R-:W-:-:S09]  /*0150*/  IADD3 R15, PT, PT, -R12, RZ, RZ ;  /* 0x000000ff0c0f7210 */ /* 0x000fd20007ffe1ff */
.L_x_21:
[----:B------:R-:W0:Y:S01]  /*0160*/  LDC R25, c[0x0][0x39c] ;  /* 0x0000e700ff197b82 */ /* 0x000e220000000800 */
[----:B------:R-:W-:Y:S01]  /*0170*/  HFMA2 R4, -RZ, RZ, 0, 0 ;  /* 0x00000000ff047431 */ /* 0x000fe200000001ff */
[----:B------:R-:W-:Y:S02]  /*0180*/  MOV R22, RZ ;  /* 0x000000ff00167202 */ /* 0x000fe40000000f00 */
[----:B0-----:R-:W-:-:S13]  /*0190*/  ISETP.GE.U32.AND P0, PT, R25, 0x8, PT ;  /* 0x000000081900780c */ /* 0x001fda0003f06070 */
[----:B------:R-:W-:Y:S05]  /*01a0*/  @!P0 BRA `(.L_x_17) ;  /* 0x00000004002c8947 */ /* 0x000fea0003800000 */
[----:B------:R-:W0:Y:S01]  /*01b0*/  LDCU UR6, c[0x0][0x3a0] ;  /* 0x00007400ff0677ac */ /* 0x000e220008000800 */
[----:B------:R-:W-:Y:S01]  /*01c0*/  IMAD.MOV.U32 R22, RZ, RZ, RZ ;  /* 0x000000ffff167224 */ /* 0x000fe200078e00ff */
[----:B------:R-:W-:Y:S01]  /*01d0*/  MOV R16, R13 ;  /* 0x0000000d00107202 */ /* 0x000fe20000000f00 */
[----:B------:R-:W1:Y:S01]  /*01e0*/  LDCU.64 UR24, c[0x0][0x388] ;  /* 0x00007100ff1877ac */ /* 0x000e620008000a00 */
[----:B------:R-:W-:Y:S01]  /*01f0*/  MOV R17, R15 ;  /* 0x0000000f00117202 */ /* 0x000fe20000000f00 */
[----:B0-----:R-:W-:Y:S02]  /*0200*/  UIADD3 UR7, UPT, UPT, UR4, UR6, URZ ;  /* 0x0000000604077290 */ /* 0x001fe4000fffe0ff */
[----:B------:R-:W-:Y:S02]  /*0210*/  ULEA UR8, UR6, UR4, 0x1 ;  /* 0x0000000406087291 */ /* 0x000fe4000f8e08ff */
[----:B------:R-:W-:Y:S02]  /*0220*/  UIMAD UR9, UR6, 0x3, UR4 ;  /* 0x00000003060978a4 */ /* 0x000fe4000f8e0204 */
[----:B------:R-:W-:-:S02]  /*0230*/  ULEA UR10, UR6, UR4, 0x2 ;  /* 0x00000004060a7291 */ /* 0x000fc4000f8e10ff */
[----:B------:R-:W-:Y:S02]  /*0240*/  UIMAD UR11, UR6, 0x5, UR4 ;  /* 0x00000005060b78a4 */ /* 0x000fe4000f8e0204 */
[----:B------:R-:W-:Y:S02]  /*0250*/  UIMAD UR12, UR6, 0x6, UR4 ;  /* 0x00000006060c78a4 */ /* 0x000fe4000f8e0204 */
[----:B------:R-:W-:Y:S02]  /*0260*/  UIMAD UR6, UR6, 0x7, UR4 ;  /* 0x00000007060678a4 */ /* 0x000fe4000f8e0204 */
[----:B-1----:R-:W-:-:S12]  /*0270*/  UIMAD.WIDE.U32 UR14, UR4, 0x4, UR24 ;  /* 0x00000004040e78a5 */ /* 0x002fd8000f8e0018 */
.L_x_18:
[----:B------:R-:W0:Y:S01]  /*0280*/  LDC.64 R2, c[0x0][0x380] ;  /* 0x0000e000ff027b82 */ /* 0x000e220000000a00 */
[----:B------:R-:W-:Y:S01]  /*0290*/  MOV R28, UR14 ;  /* 0x0000000e001c7c02 */ /* 0x000fe20008000f00 */
[----:B------:R-:W-:-:S05]  /*02a0*/  IMAD.U32 R29, RZ, RZ, UR15 ;  /* 0x0000000fff1d7e24 */ /* 0x000fca000f8e00ff */
[----:B------:R-:W2:Y:S01]  /*02b0*/  LDG.E R28, desc[UR22][R28.64] ;  /* 0x000000161c1c7981 */ /* 0x000ea2000c1e1900 */
[----:B0-----:R-:W-:-:S05]  /*02c0*/  IMAD.WIDE R2, R16, 0x4, R2 ;  /* 0x0000000410027825 */ /* 0x001fca00078e0202 */
[----:B------:R-:W2:Y:S01]  /*02d0*/  LDG.E R27, desc[UR22][R2.64] ;  /* 0x00000016021b7981 */ /* 0x000ea2000c1e1900 */
[----:B------:R-:W-:Y:S02]  /*02e0*/  UIMAD.WIDE.U32 UR16, UR7, 0x4, UR24 ;  /* 0x00000004071078a5 */ /* 0x000fe4000f8e0018 */
[----:B------:R-:W-:Y:S01]  /*02f0*/  UIMAD.WIDE.U32 UR18, UR8, 0x4, UR24 ;  /* 0x00000004081278a5 */ /* 0x000fe2000f8e0018 */
[----:B------:R-:W3:Y:S03]  /*0300*/  LDG.E R21, desc[UR22][R2.64+0x8] ;  /* 0x0000081602157981 */ /* 0x000ee6000c1e1900 */
[----:B------:R-:W-:Y:S01]  /*0310*/  MOV R18, UR16 ;  /* 0x0000001000127c02 */ /* 0x000fe20008000f00 */
[----:B------:R-:W-:Y:S01]  /*0320*/  UIMAD.WIDE.U32 UR20, UR10, 0x4, UR24 ;  /* 0x000000040a1478a5 */ /* 0x000fe2000f8e0018 */
[----:B------:R-:W-:Y:S01]  /*0330*/  MOV R19, UR17 ;  /* 0x0000001100137c02 */ /* 0x000fe20008000f00 */
[----:B------:R-:W-:Y:S01]  /*0340*/  UIMAD.WIDE.U32 UR16, UR9, 0x4, UR24 ;  /* 0x00000004091078a5 */ /* 0x000fe2000f8e0018 */
[----:B------:R-:W-:Y:S01]  /*0350*/  MOV R10, UR18 ;  /* 0x00000012000a7c02 */ /* 0x000fe20008000f00 */
[----:B------:R-:W-:Y:S01]  /*0360*/  IMAD.U32 R11, RZ, RZ, UR19 ;  /* 0x00000013ff0b7e24 */ /* 0x000fe2000f8e00ff */
[----:B------:R-:W4:Y:S03]  /*0370*/  LDG.E R23, desc[UR22][R2.64+0xc] ;  /* 0x00000c1602177981 */ /* 0x000f26000c1e1900 */
[----:B------:R-:W-:Y:S01]  /*0380*/  MOV R8, UR16 ;  /* 0x0000001000087c02 */ /* 0x000fe20008000f00 */
[----:B------:R-:W5:Y:S01]  /*0390*/  LDG.E R18, desc[UR22][R18.64] ;  /* 0x0000001612127981 */ /* 0x000f62000c1e1900 */
[----:B------:R-:W-:Y:S01]  /*03a0*/  MOV R9, UR17 ;  /* 0x0000001100097c02 */ /* 0x000fe20008000f00 */
[----:B------:R-:W-:-:S02]  /*03b0*/  UIMAD.WIDE.U32 UR16, UR11, 0x4, UR24 ;  /* 0x000000040b1078a5 */ /* 0x000fc4000f8e0018 */
[----:B------:R0:W3:Y:S04]  /*03c0*/  LDG.E R20, desc[UR22][R10.64] ;  /* 0x000000160a147981 */ /* 0x0000e8000c1e1900 */
[----:B------:R-:W4:Y:S04]  /*03d0*/  LDG.E R29, desc[UR22][R2.64+0x10] ;  /* 0x00001016021d7981 */ /* 0x000f28000c1e1900 */
[----:B------:R-:W5:Y:S01]  /*03e0*/  LDG.E R19, desc[UR22][R2.64+0x4] ;  /* 0x0000041602137981 */ /* 0x000f62000c1e1900 */
[----:B------:R-:W-:Y:S02]  /*03f0*/  MOV R6, UR16 ;  /* 0x0000001000067c02 */ /* 0x000fe40008000f00 */
[----:B------:R-:W-:Y:S01]  /*0400*/  MOV R7, UR17 ;  /* 0x0000001100077c02 */ /* 0x000fe20008000f00 */
[----:B------:R-:W-:Y:S01]  /*0410*/  UIMAD.WIDE.U32 UR16, UR12, 0x4, UR24 ;  /* 0x000000040c1078a5 */ /* 0x000fe2000f8e0018 */
[----:B------:R-:W-:Y:S01]  /*0420*/  MOV R4, UR20 ;  /* 0x0000001400047c02 */ /* 0x000fe20008000f00 */
[----:B------:R-:W-:Y:S01]  /*0430*/  IMAD.U32 R5, RZ, RZ, UR21 ;  /* 0x00000015ff057e24 */ /* 0x000fe2000f8e00ff */
[----:B------:R1:W4:Y:S03]  /*0440*/  LDG.E R26, desc[UR22][R8.64] ;  /* 0x00000016081a7981 */ /* 0x000326000c1e1900 */
[----:B0-----:R-:W-:Y:S01]  /*0450*/  MOV R10, UR16 ;  /* 0x00000010000a7c02 */ /* 0x001fe20008000f00 */
[----:B------:R-:W-:Y:S01]  /*0460*/  IMAD.U32 R11, RZ, RZ, UR17 ;  /* 0x00000011ff0b7e24 */ /* 0x000fe2000f8e00ff */
[----:B------:R-:W4:Y:S01]  /*0470*/  LDG.E R4, desc[UR22][R4.64] ;  /* 0x0000001604047981 */ /* 0x000f22000c1e1900 */
[----:B------:R-:W-:-:S03]  /*0480*/  UIMAD.WIDE.U32 UR16, UR6, 0x4, UR24 ;  /* 0x00000004061078a5 */ /* 0x000fc6000f8e0018 */
[----:B------:R-:W4:Y:S03]  /*0490*/  LDG.E R6, desc[UR22][R6.64] ;  /* 0x0000001606067981 */ /* 0x000f26000c1e1900 */
[----:B-1----:R-:W-:Y:S01]  /*04a0*/  MOV R8, UR16 ;  /* 0x0000001000087c02 */ /* 0x002fe20008000f00 */
[----:B------:R-:W4:Y:S01]  /*04b0*/  LDG.E R11, desc[UR22][R10.64] ;  /* 0x000000160a0b7981 */ /* 0x000f22000c1e1900 */
[----:B------:R-:W-:-:S03]  /*04c0*/  MOV R9, UR17 ;  /* 0x0000001100097c02 */ /* 0x000fc60008000f00 */
[----:B------:R-:W4:Y:S04]  /*04d0*/  LDG.E R5, desc[UR22][R2.64+0x1c] ;  /* 0x00001c1602057981 */ /* 0x000f28000c1e1900 */
[----:B------:R-:W4:Y:S01]  /*04e0*/  LDG.E R8, desc[UR22][R8.64] ;  /* 0x0000001608087981 */ /* 0x000f22000c1e1900 */
[----:B--2---:R-:W-:-:S03]  /*04f0*/  IMAD R28, R27, R28, R22 ;  /* 0x0000001c1b1c7224 */ /* 0x004fc600078e0216 */
[----:B------:R-:W2:Y:S04]  /*0500*/  LDG.E R27, desc[UR22][R2.64+0x14] ;  /* 0x00001416021b7981 */ /* 0x000ea8000c1e1900 */
[----:B------:R-:W2:Y:S01]  /*0510*/  LDG.E R22, desc[UR22][R2.64+0x18] ;  /* 0x0000181602167981 */ /* 0x000ea2000c1e1900 */
[----:B------:R-:W-:-:S04]  /*0520*/  IADD3 R17, PT, PT, R17, 0x8, RZ ;  /* 0x0000000811117810 */ /* 0x000fc80007ffe0ff */
[----:B------:R-:W-:Y:S01]  /*0530*/  ISETP.NE.AND P0, PT, R17, RZ, PT ;  /* 0x000000ff1100720c */ /* 0x000fe20003f05270 */
[----:B-----5:R-:W-:-:S04]  /*0540*/  IMAD R18, R19, R18, R28 ;  /* 0x0000001213127224 */ /* 0x020fc800078e021c */
[----:B---3--:R-:W-:-:S04]  /*0550*/  IMAD R18, R21, R20, R18 ;  /* 0x0000001415127224 */ /* 0x008fc800078e0212 */
[----:B----4-:R-:W-:-:S04]  /*0560*/  IMAD R18, R23, R26, R18 ;  /* 0x0000001a17127224 */ /* 0x010fc800078e0212 */
[----:B------:R-:W-:Y:S01]  /*0570*/  IMAD R4, R29, R4, R18 ;  /* 0x000000041d047224 */ /* 0x000fe200078e0212 */
[----:B------:R-:W-:Y:S02]  /*0580*/  UIADD3 UR7, UPT, UPT, UR5, UR7, URZ ;  /* 0x0000000705077290 */ /* 0x000fe4000fffe0ff */
[----:B------:R-:W-:Y:S02]  /*0590*/  UIADD3 UR8, UPT, UPT, UR5, UR8, URZ ;  /* 0x0000000805087290 */ /* 0x000fe4000fffe0ff */
[----:B------:R-:W-:Y:S02]  /*05a0*/  UIADD3 UR9, UPT, UPT, UR5, UR9, URZ ;  /* 0x0000000905097290 */ /* 0x000fe4000fffe0ff */
[----:B------:R-:W-:Y:S02]  /*05b0*/  UIADD3 UR10, UPT, UPT, UR5, UR10, URZ ;  /* 0x0000000a050a7290 */ /* 0x000fe4000fffe0ff */
[----:B------:R-:W-:Y:S02]  /*05c0*/  UIADD3 UR11, UPT, UPT, UR5, UR11, URZ ;  /* 0x0000000b050b7290 */ /* 0x000fe4000fffe0ff */
[----:B------:R-:W-:-:S02]  /*05d0*/  UIADD3 UR12, UPT, UPT, UR5, UR12, URZ ;  /* 0x0000000c050c7290 */ /* 0x000fc4000fffe0ff */
[----:B------:R-:W-:Y:S02]  /*05e0*/  UIADD3 UR6, UPT, UPT, UR5, UR6, URZ ;  /* 0x0000000605067290 */ /* 0x000fe4000fffe0ff */
[----:B------:R-:W-:Y:S01]  /*05f0*/  UIMAD.WIDE.U32 UR14, UR5, 0x4, UR14 ;  /* 0x00000004050e78a5 */ /* 0x000fe2000f8e000e */
[----:B------:R-:W-:Y:S02]  /*0600*/  VIADD R16, R16, 0x8 ;  /* 0x0000000810107836 */ /* 0x000fe40000000000 */
[----:B--2---:R-:W-:-:S04]  /*0610*/  IMAD R4, R27, R6, R4 ;  /* 0x000000061b047224 */ /* 0x004fc800078e0204 */
[----:B------:R-:W-:-:S04]  /*0620*/  IMAD R22, R22, R11, R4 ;  /* 0x0000000b16167224 */ /* 0x000fc800078e0204 */
[----:B------:R-:W-:Y:S01]  /*0630*/  IMAD R22, R5, R8, R22 ;  /* 0x0000000805167224 */ /* 0x000fe200078e0216 */
[----:B------:R-:W-:Y:S06]  /*0640*/  @P0 BRA `(.L_x_18) ;  /* 0xfffffffc000c0947 */ /* 0x000fec000383ffff */
[----:B------:R-:W-:-:S07]  /*0650*/  MOV R4, R12 ;  /* 0x0000000c00047202 */ /* 0x000fce0000000f00 */
.L_x_17:
[----:B------:R-:W-:-:S13]  /*0660*/  ISETP.NE.AND P0, PT, R24, RZ, PT ;  /* 0x000000ff1800720c */ /* 0x000fda0003f05270 */
[----:B------:R-:W-:Y:S05]  /*0670*/  @!P0 BRA `(.L_x_19) ;  /* 0x0000000000ec8947 */ /* 0x000fea0003800000 */
[----:B------:R-:W-:Y:S02]  /*0680*/  IADD3 R2, PT, PT, R24, -0x1, RZ ;  /* 0xffffffff18027810 */ /* 0x000fe40007ffe0ff */
[----:B------:R-:W-:Y:S02]  /*0690*/  ISETP.NE.AND P1, PT, R14, RZ, PT ;  /* 0x000000ff0e00720c */ /* 0x000fe40003f25270 */
[----:B------:R-:W-:-:S13]  /*06a0*/  ISETP.GE.U32.AND P0, PT, R2, 0x3, PT ;  /* 0x000000030200780c */ /* 0x000fda0003f06070 */
[----:B------:R-:W-:Y:S05]  /*06b0*/  @!P0 BRA `(.L_x_20) ;  /* 0x0000000000688947 */ /* 0x000fea0003800000 */
[----:B------:R-:W0:Y:S01]  /*06c0*/  LDC R18, c[0x0][0x3a0] ;  /* 0x0000e800ff127b82 */ /* 0x000e220000000800 */
[----:B------:R-:W-:-:S07]  /*06d0*/  IADD3 R5, PT, PT, R13, R4, RZ ;  /* 0x000000040d057210 */ /* 0x000fce0007ffe0ff */
[----:B------:R-:W1:Y:S08]  /*06e0*/  LDC.64 R2, c[0x0][0x388] ;  /* 0x0000e200ff027b82 */ /* 0x000e700000000a00 */
[----:B------:R-:W2:Y:S01]  /*06f0*/  LDC.64 R6, c[0x0][0x380] ;  /* 0x0000e000ff067b82 */ /* 0x000ea20000000a00 */
[----:B0-----:R-:W-:-:S04]  /*0700*/  IMAD R17, R4, R18, UR4 ;  /* 0x0000000404117e24 */ /* 0x001fc8000f8e0212 */
[C---:B------:R-:W-:Y:S02]  /*0710*/  IMAD.IADD R9, R17.reuse, 0x1, R18 ;  /* 0x0000000111097824 */ /* 0x040fe400078e0212 */
[----:B-1----:R-:W-:-:S03]  /*0720*/  IMAD.WIDE.U32 R16, R17, 0x4, R2 ;  /* 0x0000000411107825 */ /* 0x002fc600078e0002 */
[CC--:B------:R-:W-:Y:S01]  /*0730*/  IADD3 R19, PT, PT, R9.reuse, R18.reuse, RZ ;  /* 0x0000001209137210 */ /* 0x0c0fe20007ffe0ff */
[----:B------:R-:W-:Y:S02]  /*0740*/  IMAD.WIDE.U32 R8, R9, 0x4, R2 ;  /* 0x0000000409087825 */ /* 0x000fe400078e0002 */
[----:B------:R-:W3:Y:S02]  /*0750*/  LDG.E R17, desc[UR22][R16.64] ;  /* 0x0000001610117981 */ /* 0x000ee4000c1e1900 */
[----:B--2---:R-:W-:Y:S02]  /*0760*/  IMAD.WIDE R6, R5, 0x4, R6 ;  /* 0x0000000405067825 */ /* 0x004fe400078e0206 */
[----:B------:R-:W2:Y:S02]  /*0770*/  LDG.E R8, desc[UR22][R8.64] ;  /* 0x0000001608087981 */ /* 0x000ea4000c1e1900 */
[C-C-:B------:R-:W-:Y:S01]  /*0780*/  IMAD.WIDE.U32 R10, R19.reuse, 0x4, R2.reuse ;  /* 0x00000004130a7825 */ /* 0x140fe200078e0002 */
[----:B------:R-:W-:Y:S01]  /*0790*/  IADD3 R19, PT, PT, R19, R18, RZ ;  /* 0x0000001213137210 */ /* 0x000fe20007ffe0ff */
[----:B------:R-:W3:Y:S04]  /*07a0*/  LDG.E R5, desc[UR22][R6.64] ;  /* 0x0000001606057981 */ /* 0x000ee8000c1e1900 */
[----:B------:R-:W2:Y:S01]  /*07b0*/  LDG.E R18, desc[UR22][R6.64+0x4] ;  /* 0x0000041606127981 */ /* 0x000ea2000c1e1900 */
[----:B------:R-:W-:-:S03]  /*07c0*/  IMAD.WIDE.U32 R2, R19, 0x4, R2 ;  /* 0x0000000413027825 */ /* 0x000fc600078e0002 */
[----:B------:R-:W4:Y:S04]  /*07d0*/  LDG.E R10, desc[UR22][R10.64] ;  /* 0x000000160a0a7981 */ /* 0x000f28000c1e1900 */
[----:B------:R-:W4:Y:S04]  /*07e0*/  LDG.E R20, desc[UR22][R6.64+0x8] ;  /* 0x0000081606147981 */ /* 0x000f28000c1e1900 */
[----:B------:R-:W5:Y:S04]  /*07f0*/  LDG.E R26, desc[UR22][R6.64+0xc] ;  /* 0x00000c16061a7981 */ /* 0x000f68000c1e1900 */
[----:B------:R-:W5:Y:S01]  /*0800*/  LDG.E R2, desc[UR22][R2.64] ;  /* 0x0000001602027981 */ /* 0x000f62000c1e1900 */
[----:B------:R-:W-:Y:S01]  /*0810*/  IADD3 R4, PT, PT, R4, 0x4, RZ ;  /* 0x0000000404047810 */ /* 0x000fe20007ffe0ff */
[----:B---3--:R-:W-:-:S04]  /*0820*/  IMAD R5, R5, R17, R22 ;  /* 0x0000001105057224 */ /* 0x008fc800078e0216 */
[----:B--2---:R-:W-:-:S04]  /*0830*/  IMAD R5, R18, R8, R5 ;  /* 0x0000000812057224 */ /* 0x004fc800078e0205 */
[----:B----4-:R-:W-:-:S04]  /*0840*/  IMAD R5, R20, R10, R5 ;  /* 0x0000000a14057224 */ /* 0x010fc800078e0205 */
[----:B-----5:R-:W-:-:S07]  /*0850*/  IMAD R22, R26, R2, R5 ;  /* 0x000000021a167224 */ /* 0x020fce00078e0205 */
.L_x_20:
[----:B------:R-:W-:Y:S05]  /*0860*/  @!P1 BRA `(.L_x_19) ;  /* 0x0000000000709947 */ /* 0x000fea0003800000 */
[----:B------:R-:W-:Y:S01]  /*0870*/  ISETP.NE.AND P0, PT, R14, 0x1, PT ;  /* 0x000000010e00780c */ /* 0x000fe20003f05270 */
[----:B------:R-:W0:Y:S01]  /*0880*/  LDC.64 R16, c[0x0][0x388] ;  /* 0x0000e200ff107b82 */ /* 0x000e220000000a00 */
[----:B------:R-:W-:-:S07]  /*0890*/  LOP3.LUT P1, RZ, R25, 0x1, RZ, 0xc0, !PT ;  /* 0x0000000119ff7812 */ /* 0x000fce000782c0ff */
[----:B------:R-:W1:Y:S04]  /*08a0*/  LDC.64 R10, c[0x0][0x380] ;  /* 0x0000e000ff0a7b82 */ /* 0x000e680000000a00 */
[----:B------:R-:W-:-:S04]  /*08b0*/  @P0 IADD3 R5, PT, PT, R13, R4, RZ ;  /* 0x000000040d050210 */ /* 0x000fc80007ffe0ff */
[----:B------:R-:W2:Y:S08]  /*08c0*/  @P0 LDC R9, c[0x0][0x3a0] ;  /* 0x0000e800ff090b82 */ /* 0x000eb00000000800 */
[----:B------:R-:W3:Y:S08]  /*08d0*/  @P1 LDC R21, c[0x0][0x3a0] ;  /* 0x0000e800ff151b82 */ /* 0x000ef00000000800 */
[----:B------:R-:W4:Y:S01]  /*08e0*/  LDC.64 R2, c[0x0][0x380] ;  /* 0x0000e000ff027b82 */ /* 0x000f220000000a00 */
[----:B-1----:R-:W-:-:S07]  /*08f0*/  @P0 IMAD.WIDE R10, R5, 0x4, R10 ;  /* 0x00000004050a0825 */ /* 0x002fce00078e020a */
[----:B------:R-:W1:Y:S01]  /*0900*/  LDC.64 R6, c[0x0][0x388] ;  /* 0x0000e200ff067b82 */ /* 0x000e620000000a00 */
[C---:B--2---:R-:W-:Y:S01]  /*0910*/  @P0 IMAD R8, R4.reuse, R9, UR4 ;  /* 0x0000000404080e24 */ /* 0x044fe2000f8e0209 */
[----:B------:R-:W-:-:S03]  /*0920*/  @P0 IADD3 R4, PT, PT, R4, 0x2, RZ ;  /* 0x0000000204040810 */ /* 0x000fc60007ffe0ff */
[C---:B------:R-:W-:Y:S01]  /*0930*/  @P0 IMAD.IADD R19, R8.reuse, 0x1, R9 ;  /* 0x0000000108130824 */ /* 0x040fe200078e0209 */
[----:B------:R-:W-:Y:S01]  /*0940*/  @P1 IADD3 R5, PT, PT, R13, R4, RZ ;  /* 0x000000040d051210 */ /* 0x000fe20007ffe0ff */
[----:B0-----:R-:W-:-:S04]  /*0950*/  @P0 IMAD.WIDE.U32 R8, R8, 0x4, R16 ;  /* 0x0000000408080825 */ /* 0x001fc800078e0010 */
[----:B------:R-:W-:Y:S02]  /*0960*/  @P0 IMAD.WIDE.U32 R16, R19, 0x4, R16 ;  /* 0x0000000413100825 */ /* 0x000fe400078e0010 */
[----:B------:R-:W2:Y:S02]  /*0970*/  @P0 LDG.E R8, desc[UR22][R8.64] ;  /* 0x0000001608080981 */ /* 0x000ea4000c1e1900 */
[----:B---3--:R-:W-:Y:S02]  /*0980*/  @P1 IMAD R19, R4, R21, UR4 ;  /* 0x0000000404131e24 */ /* 0x008fe4000f8e0215 */
[----:B------:R-:W2:Y:S01]  /*0990*/  @P0 LDG.E R21, desc[UR22][R10.64] ;  /* 0x000000160a150981 */ /* 0x000ea2000c1e1900 */
[----:B----4-:R-:W-:-:S03]  /*09a0*/  @P1 IMAD.WIDE R2, R5, 0x4, R2 ;  /* 0x0000000405021825 */ /* 0x010fc600078e0202 */
[----:B------:R-:W3:Y:S01]  /*09b0*/  @P0 LDG.E R16, desc[UR22][R16.64] ;  /* 0x0000001610100981 */ /* 0x000ee2000c1e1900 */
[----:B-1----:R-:W-:-:S03]  /*09c0*/  @P1 IMAD.WIDE.U32 R6, R19, 0x4, R6 ;  /* 0x0000000413061825 */ /* 0x002fc600078e0006 */
[----:B------:R-:W3:Y:S04]  /*09d0*/  @P0 LDG.E R4, desc[UR22][R10.64+0x4] ;  /* 0x000004160a040981 */ /* 0x000ee8000c1e1900 */
[----:B------:R-:W4:Y:S04]  /*09e0*/  @P1 LDG.E R3, desc[UR22][R2.64] ;  /* 0x0000001602031981 */ /* 0x000f28000c1e1900 */
[----:B------:R-:W4:Y:S01]  /*09f0*/  @P1 LDG.E R6, desc[UR22][R6.64] ;  /* 0x0000001606061981 */ /* 0x000f22000c1e1900 */
[----:B--2---:R-:W-:-:S04]  /*0a00*/  @P0 IMAD R21, R21, R8, R22 ;  /* 0x0000000815150224 */ /* 0x004fc800078e0216 */
[----:B---3--:R-:W-:-:S04]  /*0a10*/  @P0 IMAD R22, R4, R16, R21 ;  /* 0x0000001004160224 */ /* 0x008fc800078e0215 */
[----:B----4-:R-:W-:-:S07]  /*0a20*/  @P1 IMAD R22, R3, R6, R22 ;  /* 0x0000000603161224 */ /* 0x010fce00078e0216 */
.L_x_19:
[----:B------:R-:W0:Y:S01]  /*0a30*/  LDCU UR6, c[0x0][0x3a0] ;  /* 0x00007400ff0677ac */ /* 0x000e220008000800 */
[----:B------:R-:W1:Y:S01]  /*0a40*/  LDC.64 R2, c[0x0][0x390] ;  /* 0x0000e400ff027b82 */ /* 0x000e620000000a00 */
[----:B0-----:R-:W-:-:S05]  /*0a50*/  MOV R5, UR6 ;  /* 0x0000000600057c02 */ /* 0x001fca0008000f00 */
[----:B------:R-:W-:Y:S01]  /*0a60*/  IMAD R5, R0, R5, UR4 ;  /* 0x0000000400057e24 */ /* 0x000fe2000f8e0205 */
[----:B------:R-:W-:-:S03]  /*0a70*/  UIADD3 UR4, UPT, UPT, UR4, 0x1, URZ ;  /* 0x0000000104047890 */ /* 0x000fc6000fffe0ff */
[----:B-1----:R-:W-:Y:S01]  /*0a80*/  IMAD.WIDE R2, R5, 0x4, R2 ;  /* 0x0000000405027825 */ /* 0x002fe200078e0202 */
[----:B------:R-:W-:-:S04]  /*0a90*/  UISETP.NE.AND UP0, UPT, UR4, UR6, UPT ;  /* 0x000000060400728c */ /* 0x000fc8000bf05270 */
[----:B------:R0:W-:Y:S02]  /*0aa0*/  STG.E desc[UR22][R2.64], R22 ;  /* 0x0000001602007986 */ /* 0x0001e4000c101916 */
[----:B------:R-:W-:-:S13]  /*0ab0*/  PLOP3.LUT P0, PT, PT, PT, UP0, 0x80, 0x8 ;  /* 0x000000000008781c */ /* 0x000fda0003f0f008 */
[----:B0-----:R-:W-:Y:S05]  /*0ac0*/  @!P0 EXIT ;  /* 0x000000000000894d */ /* 0x001fea0003800000 */
[----:B------:R-:W-:Y:S05]  /*0ad0*/  BRA `(.L_x_21) ;  /* 0xfffffff400a07947 */ /* 0x000fea000383ffff */
.L_x_16:
[----:B------:R-:W-:Y:S02]  /*0ae0*/  UISETP.GE.U32.AND UP0, UPT, UR6, 0x8, UPT ;  /* 0x000000080600788c */ /* 0x000fe4000bf06070 */
[----:B------:R-:W-:Y:S01]  /*0af0*/  ULOP3.LUT UR7, UR6, 0x7, URZ, 0xc0, !UPT ;  /* 0x0000000706077892 */ /* 0x000fe2000f8ec0ff */
[----:B------:R-:W-:-:S06]  /*0b00*/  UMOV UR4, URZ ;  /* 0x000000ff00047c82 */ /* 0x000fcc0008000000 */
[----:B------:R-:W-:Y:S05]  /*0b10*/  BRA.U !UP0, `(.L_x_22) ;  /* 0x0000000108447547 */ /* 0x000fea000b800000 */
[----:B------:R-:W0:Y:S01]  /*0b20*/  LDC.64 R4, c[0x0][0x390] ;  /* 0x0000e400ff047b82 */ /* 0x000e220000000a00 */
[----:B------:R-:W-:Y:S01]  /*0b30*/  ULOP3.LUT UR4, UR6, 0x7ffffff8, URZ, 0xc0, !UPT ;  /* 0x7ffffff806047892 */ /* 0x000fe2000f8ec0ff */
[----:B------:R-:W-:-:S11]  /*0b40*/  UMOV UR5, URZ ;  /* 0x000000ff00057c82 */ /* 0x000fd60008000000 */
.L_x_23:
[----:B-1----:R-:W-:Y:S01]  /*0b50*/  MOV R3, UR5 ;  /* 0x0000000500037c02 */ /* 0x002fe20008000f00 */
[----:B------:R-:W-:-:S04]  /*0b60*/  UIADD3 UR5, UPT, UPT, UR5, 0x8, URZ ;  /* 0x0000000805057890 */ /* 0x000fc8000fffe0ff */
[----:B------:R-:W-:Y:S01]  /*0b70*/  IMAD R3, R0, UR6, R3 ;  /* 0x0000000600037c24 */ /* 0x000fe2000f8e0203 */
[----:B------:R-:W-:-:S03]  /*0b80*/  UISETP.NE.AND UP0, UPT, UR5, UR4, UPT ;  /* 0x000000040500728c */ /* 0x000fc6000bf05270 */
[----:B0-----:R-:W-:-:S05]  /*0b90*/  IMAD.WIDE R2, R3, 0x4, R4 ;  /* 0x0000000403027825 */ /* 0x001fca00078e0204 */
[----:B------:R1:W-:Y:S04]  /*0ba0*/  STG.E desc[UR22][R2.64], RZ ;  /* 0x000000ff02007986 */ /* 0x0003e8000c101916 */
[----:B------:R1:W-:Y:S04]  /*0bb0*/  STG.E desc[UR22][R2.64+0x4], RZ ;  /* 0x000004ff02007986 */ /* 0x0003e8000c101916 */
[----:B------:R1:W-:Y:S04]  /*0bc0*/  STG.E desc[UR22][R2.64+0x8], RZ ;  /* 0x000008ff02007986 */ /* 0x0003e8000c101916 */
[----:B------:R1:W-:Y:S04]  /*0bd0*/  STG.E desc[UR22][R2.64+0xc], RZ ;  /* 0x00000cff02007986 */ /* 0x0003e8000c101916 */
[----:B------:R1:W-:Y:S04]  /*0be0*/  STG.E desc[UR22][R2.64+0x10], RZ ;  /* 0x000010ff02007986 */ /* 0x0003e8000c101916 */
[----:B------:R1:W-:Y:S04]  /*0bf0*/  STG.E desc[UR22][R2.64+0x14], RZ ;  /* 0x000014ff02007986 */ /* 0x0003e8000c101916 */
[----:B------:R1:W-:Y:S04]  /*0c00*/  STG.E desc[UR22][R2.64+0x18], RZ ;  /* 0x000018ff02007986 */ /* 0x0003e8000c101916 */
[----:B------:R1:W-:Y:S01]  /*0c10*/  STG.E desc[UR22][R2.64+0x1c], RZ ;  /* 0x00001cff02007986 */ /* 0x0003e2000c101916 */
[----:B------:R-:W-:Y:S05]  /*0c20*/  BRA.U UP0, `(.L_x_23) ;  /* 0xfffffffd00c87547 */ /* 0x000fea000b83ffff */
.L_x_22:
[----:B------:R-:W-:-:S13]  /*0c30*/  ISETP.NE.AND P0, PT, RZ, UR7, PT ;  /* 0x00000007ff007c0c */ /* 0x000fda000bf05270 */
[----:B------:R-:W-:Y:S05]  /*0c40*/  @!P0 EXIT ;  /* 0x000000000000894d */ /* 0x000fea0003800000 */
[----:B------:R-:W-:Y:S02]  /*0c50*/  UISETP.GE.U32.AND UP0, UPT, UR7, 0x4, UPT ;  /* 0x000000040700788c */ /* 0x000fe4000bf06070 */
[----:B------:R-:W-:-:S07]  /*0c60*/  ULOP3.LUT UR5, UR6, 0x3, URZ, 0xc0, !UPT ;  /* 0x0000000306057892 */ /* 0x000fce000f8ec0ff */
[----:B------:R-:W-:Y:S05]  /*0c70*/  BRA.U !UP0, `(.L_x_24) ;  /* 0x0000000108247547 */ /* 0x000fea000b800000 */
[----:B-1----:R-:W0:Y:S01]  /*0c80*/  LDC.64 R2, c[0x0][0x390] ;  /* 0x0000e400ff027b82 */ /* 0x002e220000000a00 */
[----:B------:R-:W-:Y:S01]  /*0c90*/  IMAD.U32 R5, RZ, RZ, UR4 ;  /* 0x00000004ff057e24 */ /* 0x000fe2000f8e00ff */
[----:B------:R-:W-:-:S03]  /*0ca0*/  UIADD3 UR4, UPT, UPT, UR4, 0x4, URZ ;  /* 0x0000000404047890 */ /* 0x000fc6000fffe0ff */
[----:B------:R-:W-:-:S04]  /*0cb0*/  IMAD R5, R0, UR6, R5 ;  /* 0x0000000600057c24 */ /* 0x000fc8000f8e0205 */
[----:B0-----:R-:W-:-:S05]  /*0cc0*/  IMAD.WIDE R2, R5, 0x4, R2 ;  /* 0x0000000405027825 */ /* 0x001fca00078e0202 */
[----:B------:R0:W-:Y:S04]  /*0cd0*/  STG.E desc[UR22][R2.64], RZ ;  /* 0x000000ff02007986 */ /* 0x0001e8000c101916 */
[----:B------:R0:W-:Y:S04]  /*0ce0*/  STG.E desc[UR22][R2.64+0x4], RZ ;  /* 0x000004ff02007986 */ /* 0x0001e8000c101916 */
[----:B------:R0:W-:Y:S04]  /*0cf0*/  STG.E desc[UR22][R2.64+0x8], RZ ;  /* 0x000008ff02007986 */ /* 0x0001e8000c101916 */
[----:B------:R0:W-:Y:S02]  /*0d00*/  STG.E desc[UR22][R2.64+0xc], RZ ;  /* 0x00000cff02007986 */ /* 0x0001e4000c101916 */
.L_x_24:
[----:B------:R-:W-:-:S13]  /*0d10*/  ISETP.NE.AND P0, PT, RZ, UR5, PT ;  /* 0x00000005ff007c0c */ /* 0x000fda000bf05270 */
[----:B------:R-:W-:Y:S05]  /*0d20*/  @!P0 EXIT ;  /* 0x000000000000894d */ /* 0x000fea0003800000 */
[----:B------:R-:W-:Y:S01]  /*0d30*/  UISETP.NE.AND UP0, UPT, UR5, 0x1, UPT ;  /* 0x000000010500788c */ /* 0x000fe2000bf05270 */
[----:B------:R-:W-:Y:S01]  /*0d40*/  MOV R5, UR4 ;  /* 0x0000000400057c02 */ /* 0x000fe20008000f00 */
[----:B------:R-:W-:-:S04]  /*0d50*/  ULOP3.LUT UR5, UR6, 0x1, URZ, 0xc0, !UPT ;  /* 0x0000000106057892 */ /* 0x000fc8000f8ec0ff */
[----:B------:R-:W-:Y:S01]  /*0d60*/  PLOP3.LUT P0, PT, PT, PT, UP0, 0x80, 0x8 ;  /* 0x000000000008781c */ /* 0x000fe20003f0f008 */
[----:B------:R-:W-:-:S04]  /*0d70*/  UISETP.NE.U32.AND UP1, UPT, UR5, 0x1, UPT ;  /* 0x000000010500788c */ /* 0x000fc8000bf25070 */
[----:B------:R-:W0:Y:S02]  /*0d80*/  @UP0 LDCU.64 UR8, c[0x0][0x390] ;  /* 0x00007200ff0807ac */ /* 0x000e240008000a00 */
[----:B------:R-:W-:Y:S01]  /*0d90*/  PLOP3.LUT P1, PT, PT, PT, UP1, 0x80, 0x8 ;  /* 0x000000000008781c */ /* 0x000fe20003f2f018 */
[----:B------:R-:W-:-:S05]  /*0da0*/  @UP0 UIADD3 UR4, UPT, UPT, UR4, 0x2, URZ ;  /* 0x0000000204040890 */ /* 0x000fca000fffe0ff */
[----:B------:R-:W-:Y:S01]  /*0db0*/  @P0 IMAD R5, R0, UR6, R5 ;  /* 0x0000000600050c24 */ /* 0x000fe2000f8e0205 */
[----:B01----:R-:W-:Y:S02]  /*0dc0*/  MOV R2, UR8 ;  /* 0x0000000800027c02 */ /* 0x003fe40008000f00 */
[----:B------:R-:W-:-:S03]  /*0dd0*/  MOV R3, UR9 ;  /* 0x0000000900037c02 */ /* 0x000fc60008000f00 */
[----:B------:R-:W-:-:S05]  /*0de0*/  @P0 IMAD.WIDE R2, R5, 0x4, R2 ;  /* 0x0000000405020825 */ /* 0x000fca00078e0202 */
[----:B------:R0:W-:Y:S04]  /*0df0*/  @P0 STG.E desc[UR22][R2.64], RZ ;  /* 0x000000ff02000986 */ /* 0x0001e8000c101916 */
[----:B------:R0:W-:Y:S01]  /*0e00*/  @P0 STG.E desc[UR22][R2.64+0x4], RZ ;  /* 0x000004ff02000986 */ /* 0x0001e2000c101916 */
[----:B------:R-:W-:Y:S05]  /*0e10*/  @P1 EXIT ;  /* 0x000000000000194d */ /* 0x000fea0003800000 */
[----:B0-----:R-:W0:Y:S01]  /*0e20*/  LDC.64 R2, c[0x0][0x390] ;  /* 0x0000e400ff027b82 */ /* 0x001e220000000a00 */
[----:B------:R-:W-:-:S05]  /*0e30*/  MOV R5, UR4 ;  /* 0x0000000400057c02 */ /* 0x000fca0008000f00 */
[----:B------:R-:W-:-:S04]  /*0e40*/  IMAD R5, R0, UR6, R5 ;  /* 0x0000000600057c24 */ /* 0x000fc8000f8e0205 */
[----:B0-----:R-:W-:-:S05]  /*0e50*/  IMAD.WIDE R2, R5, 0x4, R2 ;  /* 0x0000000405027825 */ /* 0x001fca00078e0202 */
[----:B------:R-:W-:Y:S01]  /*0e60*/  STG.E desc[UR22][R2.64], RZ ;  /* 0x000000ff02007986 */ /* 0x000fe2000c101916 */
[----:B------:R-:W-:Y:S05]  /*0e70*/  EXIT ;  /* 0x000000000000794d */ /* 0x000fea0003800000 */
.L_x_25:
        /* <DEDUP_REMOVED lines=16> */
.L_x_28:


//--------------------- .nv.shared.reserved.0     --------------------------
	.section	.nv.shared.reserved.0,"aw",@nobits
	.weak		__nv_reservedSMEM_offset_0_alias
	.size		__nv_reservedSMEM_offset_0_alias, 0, 64
	.other		__nv_reservedSMEM_offset_0_alias,@"STO_CUDA_RESERVED_SHARED STV_DEFAULT"
__nv_reservedSMEM_offset_0_alias:
	.zero		0
	.zero		64


//--------------------- .nv.constant0._Z8kernel_cPiS_S_iii --------------------------
	.section	.nv.constant0._Z8kernel_cPiS_S_iii,"a",@progbits
	.sectionflags	@""
	.align	4
.nv.constant0._Z8kernel_cPiS_S_iii:
	.zero		932


//--------------------- .nv.constant0._Z8kernel_bPiS_S_iii --------------------------
	.section	.nv.constant0._Z8kernel_bPiS_S_iii,"a",@progbits
	.sectionflags	@""
	.align	4
.nv.constant0._Z8kernel_bPiS_S_iii:
	.zero		932


//--------------------- .nv.constant0._Z8kernel_aPiS_S_iii --------------------------
	.section	.nv.constant0._Z8kernel_aPiS_S_iii,"a",@progbits
	.sectionflags	@""
	.align	4
.nv.constant0._Z8kernel_aPiS_S_iii:
	.zero		932


//--------------------- SYMBOLS --------------------------

	.type		.nv.reservedSmem.offset0,@object
	.size		.nv.reservedSmem.offset0,0x4
